	.target	sm_103a

	.elftype	@"ET_EXEC"


//--------------------- .note.nv.tkinfo           --------------------------
	.section	.note.nv.tkinfo,"",@"SHT_NOTE"
	.sectionflags	@"SHF_NOTE_NV_TKINFO"
	.tkinfo
        /*0018*/ 	.word	0x00000002
        /*0030*/ 	.string	""
        /*0030*/ 	.string	"ptxas"
        /*0030*/ 	.string	"Cuda compilation tools, release 13.0, V13.0.88"
        /*0030*/ 	.string	"Build cuda_13.0.r13.0/compiler.36424714_0"
        /*0030*/ 	.string	"-arch sm_103a -m 64 "



//--------------------- .note.nv.cuinfo           --------------------------
	.section	.note.nv.cuinfo,"",@"SHT_NOTE"
	.sectionflags	@"SHF_NOTE_NV_CUINFO"
        /*0018*/ 	.short	0x0002
        /*001a*/ 	.short	0x0067
        /*001c*/ 	.short	0x0082
	.zero		2


//--------------------- .nv.info                  --------------------------
	.section	.nv.info,"",@"SHT_CUDA_INFO"
	.align	4


	//----- nvinfo : EIATTR_REGCOUNT
	.align		4
        /*0000*/ 	.byte	0x04, 0x2f
        /*0002*/ 	.short	(.L_20 - .L_19)
	.align		4
.L_19:
        /*0004*/ 	.word	index@(_ZN17fastertransformer18image_merge_kernelIfEEvPT_PKS1_iiii)
        /*0008*/ 	.word	0x0000001f


	//----- nvinfo : EIATTR_FRAME_SIZE
	.align		4
.L_20:
        /*000c*/ 	.byte	0x04, 0x11
        /*000e*/ 	.short	(.L_22 - .L_21)
	.align		4
.L_21:
        /*0010*/ 	.word	index@(_ZN17fastertransformer18image_merge_kernelIfEEvPT_PKS1_iiii)
        /*0014*/ 	.word	0x00000000


	//----- nvinfo : EIATTR_REGCOUNT
	.align		4
.L_22:
        /*0018*/ 	.byte	0x04, 0x2f
        /*001a*/ 	.short	(.L_24 - .L_23)
	.align		4
.L_23:
        /*001c*/ 	.word	index@(_ZN17fastertransformer18image_merge_kernelI6__halfEEvPT_PKS2_iiii)
        /*0020*/ 	.word	0x0000001f


	//----- nvinfo : EIATTR_FRAME_SIZE
	.align		4
.L_24:
        /*0024*/ 	.byte	0x04, 0x11
        /*0026*/ 	.short	(.L_26 - .L_25)
	.align		4
.L_25:
        /*0028*/ 	.word	index@(_ZN17fastertransformer18image_merge_kernelI6__halfEEvPT_PKS2_iiii)
        /*002c*/ 	.word	0x00000000


	//----- nvinfo : EIATTR_REGCOUNT
	.align		4
.L_26:
        /*0030*/ 	.byte	0x04, 0x2f
        /*0032*/ 	.short	(.L_28 - .L_27)
	.align		4
.L_27:
        /*0034*/ 	.word	index@(_ZN17fastertransformer24image_merge_col32_kernelIfEEvPaPKT_iiiiPKf)
        /*0038*/ 	.word	0x00000020


	//----- nvinfo : EIATTR_FRAME_SIZE
	.align		4
.L_28:
        /*003c*/ 	.byte	0x04, 0x11
        /*003e*/ 	.short	(.L_30 - .L_29)
	.align		4
.L_29:
        /*0040*/ 	.word	index@(_ZN17fastertransformer24image_merge_col32_kernelIfEEvPaPKT_iiiiPKf)
        /*0044*/ 	.word	0x00000000


	//----- nvinfo : EIATTR_REGCOUNT
	.align		4
.L_30:
        /*0048*/ 	.byte	0x04, 0x2f
        /*004a*/ 	.short	(.L_32 - .L_31)
	.align		4
.L_31:
        /*004c*/ 	.word	index@(_ZN17fastertransformer24image_merge_col32_kernelI6__halfEEvPaPKT_iiiiPKf)
        /*0050*/ 	.word	0x00000020


	//----- nvinfo : EIATTR_FRAME_SIZE
	.align		4
.L_32:
        /*0054*/ 	.byte	0x04, 0x11
        /*0056*/ 	.short	(.L_34 - .L_33)
	.align		4
.L_33:
        /*0058*/ 	.word	index@(_ZN17fastertransformer24image_merge_col32_kernelI6__halfEEvPaPKT_iiiiPKf)
        /*005c*/ 	.word	0x00000000


	//----- nvinfo : EIATTR_MIN_STACK_SIZE
	.align		4
.L_34:
        /*0060*/ 	.byte	0x04, 0x12
        /*0062*/ 	.short	(.L_36 - .L_35)
	.align		4
.L_35:
        /*0064*/ 	.word	index@(_ZN17fastertransformer24image_merge_col32_kernelI6__halfEEvPaPKT_iiiiPKf)
        /*0068*/ 	.word	0x00000000


	//----- nvinfo : EIATTR_MIN_STACK_SIZE
	.align		4
.L_36:
        /*006c*/ 	.byte	0x04, 0x12
        /*006e*/ 	.short	(.L_38 - .L_37)
	.align		4
.L_37:
        /*0070*/ 	.word	index@(_ZN17fastertransformer24image_merge_col32_kernelIfEEvPaPKT_iiiiPKf)
        /*0074*/ 	.word	0x00000000


	//----- nvinfo : EIATTR_MIN_STACK_SIZE
	.align		4
.L_38:
        /*0078*/ 	.byte	0x04, 0x12
        /*007a*/ 	.short	(.L_40 - .L_39)
	.align		4
.L_39:
        /*007c*/ 	.word	index@(_ZN17fastertransformer18image_merge_kernelI6__halfEEvPT_PKS2_iiii)
        /*0080*/ 	.word	0x00000000


	//----- nvinfo : EIATTR_MIN_STACK_SIZE
	.align		4
.L_40:
        /*0084*/ 	.byte	0x04, 0x12
        /*0086*/ 	.short	(.L_42 - .L_41)
	.align		4
.L_41:
        /*0088*/ 	.word	index@(_ZN17fastertransformer18image_merge_kernelIfEEvPT_PKS1_iiii)
        /*008c*/ 	.word	0x00000000
.L_42:


//--------------------- .nv.compat                --------------------------
	.section	.nv.compat,"",@"SHT_CUDA_COMPAT_INFO"
	.align	4
        /*0000*/ 	.byte	0x02, 0x09, 0x01, 0x00, 0x02, 0x02, 0x01, 0x00, 0x02, 0x05, 0x05, 0x00, 0x03, 0x07, 0x01, 0x01
        /*0010*/ 	.byte	0x02, 0x03, 0x00, 0x00, 0x02, 0x06, 0x01, 0x00, 0x04, 0x0b, 0x08, 0x00, 0x00, 0x00, 0x00, 0x00
        /*0020*/ 	.byte	0x00, 0x00, 0x00, 0x00


//--------------------- .nv.info._ZN17fastertransformer24image_merge_col32_kernelI6__halfEEvPaPKT_iiiiPKf --------------------------
	.section	.nv.info._ZN17fastertransformer24image_merge_col32_kernelI6__halfEEvPaPKT_iiiiPKf,"",@"SHT_CUDA_INFO"
	.sectionflags	@""
	.align	4


	//----- nvinfo : EIATTR_CUDA_API_VERSION
	.align		4
        /*0000*/ 	.byte	0x04, 0x37
        /*0002*/ 	.short	(.L_44 - .L_43)
.L_43:
        /*0004*/ 	.word	0x00000082


	//----- nvinfo : EIATTR_KPARAM_INFO
	.align		4
.L_44:
        /*0008*/ 	.byte	0x04, 0x17
        /*000a*/ 	.short	(.L_46 - .L_45)
.L_45:
        /*000c*/ 	.word	0x00000000
        /*0010*/ 	.short	0x0006
        /*0012*/ 	.short	0x0020
        /*0014*/ 	.byte	0x00, 0xf5, 0x21, 0x00


	//----- nvinfo : EIATTR_KPARAM_INFO
	.align		4
.L_46:
        /*0018*/ 	.byte	0x04, 0x17
        /*001a*/ 	.short	(.L_48 - .L_47)
.L_47:
        /*001c*/ 	.word	0x00000000
        /*0020*/ 	.short	0x0005
        /*0022*/ 	.short	0x001c
        /*0024*/ 	.byte	0x00, 0xf0, 0x11, 0x00


	//----- nvinfo : EIATTR_KPARAM_INFO
	.align		4
.L_48:
        /*0028*/ 	.byte	0x04, 0x17
        /*002a*/ 	.short	(.L_50 - .L_49)
.L_49:
        /*002c*/ 	.word	0x00000000
        /*0030*/ 	.short	0x0004
        /*0032*/ 	.short	0x0018
        /*0034*/ 	.byte	0x00, 0xf0, 0x11, 0x00


	//----- nvinfo : EIATTR_KPARAM_INFO
	.align		4
.L_50:
        /*0038*/ 	.byte	0x04, 0x17
        /*003a*/ 	.short	(.L_52 - .L_51)
.L_51:
        /*003c*/ 	.word	0x00000000
        /*0040*/ 	.short	0x0003
        /*0042*/ 	.short	0x0014
        /*0044*/ 	.byte	0x00, 0xf0, 0x11, 0x00


	//----- nvinfo : EIATTR_KPARAM_INFO
	.align		4
.L_52:
        /*0048*/ 	.byte	0x04, 0x17
        /*004a*/ 	.short	(.L_54 - .L_53)
.L_53:
        /*004c*/ 	.word	0x00000000
        /*0050*/ 	.short	0x0002
        /*0052*/ 	.short	0x0010
        /*0054*/ 	.byte	0x00, 0xf0, 0x11, 0x00


	//----- nvinfo : EIATTR_KPARAM_INFO
	.align		4
.L_54:
        /*0058*/ 	.byte	0x04, 0x17
        /*005a*/ 	.short	(.L_56 - .L_55)
.L_55:
        /*005c*/ 	.word	0x00000000
        /*0060*/ 	.short	0x0001
        /*0062*/ 	.short	0x0008
        /*0064*/ 	.byte	0x00, 0xf5, 0x21, 0x00


	//----- nvinfo : EIATTR_KPARAM_INFO
	.align		4
.L_56:
        /*0068*/ 	.byte	0x04, 0x17
        /*006a*/ 	.short	(.L_58 - .L_57)
.L_57:
        /*006c*/ 	.word	0x00000000
        /*0070*/ 	.short	0x0000
        /*0072*/ 	.short	0x0000
        /*0074*/ 	.byte	0x00, 0xf5, 0x21, 0x00


	//----- nvinfo : EIATTR_SPARSE_MMA_MASK
	.align		4
.L_58:
        /*0078*/ 	.byte	0x03, 0x50
        /*007a*/ 	.short	0x0000


	//----- nvinfo : EIATTR_MAXREG_COUNT
	.align		4
        /*007c*/ 	.byte	0x03, 0x1b
        /*007e*/ 	.short	0x00ff


	//----- nvinfo : EIATTR_MERCURY_ISA_VERSION
	.align		4
        /*0080*/ 	.byte	0x03, 0x5f
        /*0082*/ 	.short	0x0101


	//----- nvinfo : EIATTR_VRC_CTA_INIT_COUNT
	.align		4
        /*0084*/ 	.byte	0x02, 0x4a
	.zero		1
	.zero		1


	//----- nvinfo : EIATTR_EXIT_INSTR_OFFSETS
	.align		4
        /*0088*/ 	.byte	0x04, 0x1c
        /*008a*/ 	.short	(.L_60 - .L_59)


	//   ....[0]....
.L_59:
        /*008c*/ 	.word	0x00000050


	//   ....[1]....
        /*0090*/ 	.word	0x00000720


	//   ....[2]....
        /*0094*/ 	.word	0x00001270


	//----- nvinfo : EIATTR_CRS_STACK_SIZE
	.align		4
.L_60:
        /*0098*/ 	.byte	0x04, 0x1e
        /*009a*/ 	.short	(.L_62 - .L_61)
.L_61:
        /*009c*/ 	.word	0x00000000


	//----- nvinfo : EIATTR_CBANK_PARAM_SIZE
	.align		4
.L_62:
        /*00a0*/ 	.byte	0x03, 0x19
        /*00a2*/ 	.short	0x0028


	//----- nvinfo : EIATTR_PARAM_CBANK
	.align		4
        /*00a4*/ 	.byte	0x04, 0x0a
        /*00a6*/ 	.short	(.L_64 - .L_63)
	.align		4
.L_63:
        /*00a8*/ 	.word	index@(.nv.constant0._ZN17fastertransformer24image_merge_col32_kernelI6__halfEEvPaPKT_iiiiPKf)
        /*00ac*/ 	.short	0x0380
        /*00ae*/ 	.short	0x0028


	//----- nvinfo : EIATTR_SW_WAR
	.align		4
.L_64:
        /*00b0*/ 	.byte	0x04, 0x36
        /*00b2*/ 	.short	(.L_66 - .L_65)
.L_65:
        /*00b4*/ 	.word	0x00000008
.L_66:


//--------------------- .nv.info._ZN17fastertransformer24image_merge_col32_kernelIfEEvPaPKT_iiiiPKf --------------------------
	.section	.nv.info._ZN17fastertransformer24image_merge_col32_kernelIfEEvPaPKT_iiiiPKf,"",@"SHT_CUDA_INFO"
	.sectionflags	@""
	.align	4


	//----- nvinfo : EIATTR_CUDA_API_VERSION
	.align		4
        /*0000*/ 	.byte	0x04, 0x37
        /*0002*/ 	.short	(.L_68 - .L_67)
.L_67:
        /*0004*/ 	.word	0x00000082


	//----- nvinfo : EIATTR_KPARAM_INFO
	.align		4
.L_68:
        /*0008*/ 	.byte	0x04, 0x17
        /*000a*/ 	.short	(.L_70 - .L_69)
.L_69:
        /*000c*/ 	.word	0x00000000
        /*0010*/ 	.short	0x0006
        /*0012*/ 	.short	0x0020
        /*0014*/ 	.byte	0x00, 0xf5, 0x21, 0x00


	//----- nvinfo : EIATTR_KPARAM_INFO
	.align		4
.L_70:
        /*0018*/ 	.byte	0x04, 0x17
        /*001a*/ 	.short	(.L_72 - .L_71)
.L_71:
        /*001c*/ 	.word	0x00000000
        /*0020*/ 	.short	0x0005
        /*0022*/ 	.short	0x001c
        /*0024*/ 	.byte	0x00, 0xf0, 0x11, 0x00


	//----- nvinfo : EIATTR_KPARAM_INFO
	.align		4
.L_72:
        /*0028*/ 	.byte	0x04, 0x17
        /*002a*/ 	.short	(.L_74 - .L_73)
.L_73:
        /*002c*/ 	.word	0x00000000
        /*0030*/ 	.short	0x0004
        /*0032*/ 	.short	0x0018
        /*0034*/ 	.byte	0x00, 0xf0, 0x11, 0x00


	//----- nvinfo : EIATTR_KPARAM_INFO
	.align		4
.L_74:
        /*0038*/ 	.byte	0x04, 0x17
        /*003a*/ 	.short	(.L_76 - .L_75)
.L_75:
        /*003c*/ 	.word	0x00000000
        /*0040*/ 	.short	0x0003
        /*0042*/ 	.short	0x0014
        /*0044*/ 	.byte	0x00, 0xf0, 0x11, 0x00


	//----- nvinfo : EIATTR_KPARAM_INFO
	.align		4
.L_76:
        /*0048*/ 	.byte	0x04, 0x17
        /*004a*/ 	.short	(.L_78 - .L_77)
.L_77:
        /*004c*/ 	.word	0x00000000
        /*0050*/ 	.short	0x0002
        /*0052*/ 	.short	0x0010
        /*0054*/ 	.byte	0x00, 0xf0, 0x11, 0x00


	//----- nvinfo : EIATTR_KPARAM_INFO
	.align		4
.L_78:
        /*0058*/ 	.byte	0x04, 0x17
        /*005a*/ 	.short	(.L_80 - .L_79)
.L_79:
        /*005c*/ 	.word	0x00000000
        /*0060*/ 	.short	0x0001
        /*0062*/ 	.short	0x0008
        /*0064*/ 	.byte	0x00, 0xf5, 0x21, 0x00


	//----- nvinfo : EIATTR_KPARAM_INFO
	.align		4
.L_80:
        /*0068*/ 	.byte	0x04, 0x17
        /*006a*/ 	.short	(.L_82 - .L_81)
.L_81:
        /*006c*/ 	.word	0x00000000
        /*0070*/ 	.short	0x0000
        /*0072*/ 	.short	0x0000
        /*0074*/ 	.byte	0x00, 0xf5, 0x21, 0x00


	//----- nvinfo : EIATTR_SPARSE_MMA_MASK
	.align		4
.L_82:
        /*0078*/ 	.byte	0x03, 0x50
        /*007a*/ 	.short	0x0000


	//----- nvinfo : EIATTR_MAXREG_COUNT
	.align		4
        /*007c*/ 	.byte	0x03, 0x1b
        /*007e*/ 	.short	0x00ff


	//----- nvinfo : EIATTR_MERCURY_ISA_VERSION
	.align		4
        /*0080*/ 	.byte	0x03, 0x5f
        /*0082*/ 	.short	0x0101


	//----- nvinfo : EIATTR_VRC_CTA_INIT_COUNT
	.align		4
        /*0084*/ 	.byte	0x02, 0x4a
	.zero		1
	.zero		1


	//----- nvinfo : EIATTR_EXIT_INSTR_OFFSETS
	.align		4
        /*0088*/ 	.byte	0x04, 0x1c
        /*008a*/ 	.short	(.L_84 - .L_83)


	//   ....[0]....
.L_83:
        /*008c*/ 	.word	0x00000050


	//   ....[1]....
        /*0090*/ 	.word	0x00000710


	//   ....[2]....
        /*0094*/ 	.word	0x00001220


	//----- nvinfo : EIATTR_CRS_STACK_SIZE
	.align		4
.L_84:
        /*0098*/ 	.byte	0x04, 0x1e
        /*009a*/ 	.short	(.L_86 - .L_85)
.L_85:
        /*009c*/ 	.word	0x00000000


	//----- nvinfo : EIATTR_CBANK_PARAM_SIZE
	.align		4
.L_86:
        /*00a0*/ 	.byte	0x03, 0x19
        /*00a2*/ 	.short	0x0028


	//----- nvinfo : EIATTR_PARAM_CBANK
	.align		4
        /*00a4*/ 	.byte	0x04, 0x0a
        /*00a6*/ 	.short	(.L_88 - .L_87)
	.align		4
.L_87:
        /*00a8*/ 	.word	index@(.nv.constant0._ZN17fastertransformer24image_merge_col32_kernelIfEEvPaPKT_iiiiPKf)
        /*00ac*/ 	.short	0x0380
        /*00ae*/ 	.short	0x0028


	//----- nvinfo : EIATTR_SW_WAR
	.align		4
.L_88:
        /*00b0*/ 	.byte	0x04, 0x36
        /*00b2*/ 	.short	(.L_90 - .L_89)
.L_89:
        /*00b4*/ 	.word	0x00000008
.L_90:


//--------------------- .nv.info._ZN17fastertransformer18image_merge_kernelI6__halfEEvPT_PKS2_iiii --------------------------
	.section	.nv.info._ZN17fastertransformer18image_merge_kernelI6__halfEEvPT_PKS2_iiii,"",@"SHT_CUDA_INFO"
	.sectionflags	@""
	.align	4


	//----- nvinfo : EIATTR_CUDA_API_VERSION
	.align		4
        /*0000*/ 	.byte	0x04, 0x37
        /*0002*/ 	.short	(.L_92 - .L_91)
.L_91:
        /*0004*/ 	.word	0x00000082


	//----- nvinfo : EIATTR_KPARAM_INFO
	.align		4
.L_92:
        /*0008*/ 	.byte	0x04, 0x17
        /*000a*/ 	.short	(.L_94 - .L_93)
.L_93:
        /*000c*/ 	.word	0x00000000
        /*0010*/ 	.short	0x0005
        /*0012*/ 	.short	0x001c
        /*0014*/ 	.byte	0x00, 0xf0, 0x11, 0x00


	//----- nvinfo : EIATTR_KPARAM_INFO
	.align		4
.L_94:
        /*0018*/ 	.byte	0x04, 0x17
        /*001a*/ 	.short	(.L_96 - .L_95)
.L_95:
        /*001c*/ 	.word	0x00000000
        /*0020*/ 	.short	0x0004
        /*0022*/ 	.short	0x0018
        /*0024*/ 	.byte	0x00, 0xf0, 0x11, 0x00


	//----- nvinfo : EIATTR_KPARAM_INFO
	.align		4
.L_96:
        /*0028*/ 	.byte	0x04, 0x17
        /*002a*/ 	.short	(.L_98 - .L_97)
.L_97:
        /*002c*/ 	.word	0x00000000
        /*0030*/ 	.short	0x0003
        /*0032*/ 	.short	0x0014
        /*0034*/ 	.byte	0x00, 0xf0, 0x11, 0x00


	//----- nvinfo : EIATTR_KPARAM_INFO
	.align		4
.L_98:
        /*0038*/ 	.byte	0x04, 0x17
        /*003a*/ 	.short	(.L_100 - .L_99)
.L_99:
        /*003c*/ 	.word	0x00000000
        /*0040*/ 	.short	0x0002
        /*0042*/ 	.short	0x0010
        /*0044*/ 	.byte	0x00, 0xf0, 0x11, 0x00


	//----- nvinfo : EIATTR_KPARAM_INFO
	.align		4
.L_100:
        /*0048*/ 	.byte	0x04, 0x17
        /*004a*/ 	.short	(.L_102 - .L_101)
.L_101:
        /*004c*/ 	.word	0x00000000
        /*0050*/ 	.short	0x0001
        /*0052*/ 	.short	0x0008
        /*0054*/ 	.byte	0x00, 0xf5, 0x21, 0x00


	//----- nvinfo : EIATTR_KPARAM_INFO
	.align		4
.L_102:
        /*0058*/ 	.byte	0x04, 0x17
        /*005a*/ 	.short	(.L_104 - .L_103)
.L_103:
        /*005c*/ 	.word	0x00000000
        /*0060*/ 	.short	0x0000
        /*0062*/ 	.short	0x0000
        /*0064*/ 	.byte	0x00, 0xf5, 0x21, 0x00


	//----- nvinfo : EIATTR_SPARSE_MMA_MASK
	.align		4
.L_104:
        /*0068*/ 	.byte	0x03, 0x50
        /*006a*/ 	.short	0x0000


	//----- nvinfo : EIATTR_MAXREG_COUNT
	.align		4
        /*006c*/ 	.byte	0x03, 0x1b
        /*006e*/ 	.short	0x00ff


	//----- nvinfo : EIATTR_MERCURY_ISA_VERSION
	.align		4
        /*0070*/ 	.byte	0x03, 0x5f
        /*0072*/ 	.short	0x0101


	//----- nvinfo : EIATTR_VRC_CTA_INIT_COUNT
	.align		4
        /*0074*/ 	.byte	0x02, 0x4a
	.zero		1
	.zero		1


	//----- nvinfo : EIATTR_EXIT_INSTR_OFFSETS
	.align		4
        /*0078*/ 	.byte	0x04, 0x1c
        /*007a*/ 	.short	(.L_106 - .L_105)


	//   ....[0]....
.L_105:
        /*007c*/ 	.word	0x00000080


	//   ....[1]....
        /*0080*/ 	.word	0x00000710


	//   ....[2]....
        /*0084*/ 	.word	0x00001200


	//----- nvinfo : EIATTR_CRS_STACK_SIZE
	.align		4
.L_106:
        /*0088*/ 	.byte	0x04, 0x1e
        /*008a*/ 	.short	(.L_108 - .L_107)
.L_107:
        /*008c*/ 	.word	0x00000000


	//----- nvinfo : EIATTR_CBANK_PARAM_SIZE
	.align		4
.L_108:
        /*0090*/ 	.byte	0x03, 0x19
        /*0092*/ 	.short	0x0020


	//----- nvinfo : EIATTR_PARAM_CBANK
	.align		4
        /*0094*/ 	.byte	0x04, 0x0a
        /*0096*/ 	.short	(.L_110 - .L_109)
	.align		4
.L_109:
        /*0098*/ 	.word	index@(.nv.constant0._ZN17fastertransformer18image_merge_kernelI6__halfEEvPT_PKS2_iiii)
        /*009c*/ 	.short	0x0380
        /*009e*/ 	.short	0x0020


	//----- nvinfo : EIATTR_SW_WAR
	.align		4
.L_110:
        /*00a0*/ 	.byte	0x04, 0x36
        /*00a2*/ 	.short	(.L_112 - .L_111)
.L_111:
        /*00a4*/ 	.word	0x00000008
.L_112:


//--------------------- .nv.info._ZN17fastertransformer18image_merge_kernelIfEEvPT_PKS1_iiii --------------------------
	.section	.nv.info._ZN17fastertransformer18image_merge_kernelIfEEvPT_PKS1_iiii,"",@"SHT_CUDA_INFO"
	.sectionflags	@""
	.align	4


	//----- nvinfo : EIATTR_CUDA_API_VERSION
	.align		4
        /*0000*/ 	.byte	0x04, 0x37
        /*0002*/ 	.short	(.L_114 - .L_113)
.L_113:
        /*0004*/ 	.word	0x00000082


	//----- nvinfo : EIATTR_KPARAM_INFO
	.align		4
.L_114:
        /*0008*/ 	.byte	0x04, 0x17
        /*000a*/ 	.short	(.L_116 - .L_115)
.L_115:
        /*000c*/ 	.word	0x00000000
        /*0010*/ 	.short	0x0005
        /*0012*/ 	.short	0x001c
        /*0014*/ 	.byte	0x00, 0xf0, 0x11, 0x00


	//----- nvinfo : EIATTR_KPARAM_INFO
	.align		4
.L_116:
        /*0018*/ 	.byte	0x04, 0x17
        /*001a*/ 	.short	(.L_118 - .L_117)
.L_117:
        /*001c*/ 	.word	0x00000000
        /*0020*/ 	.short	0x0004
        /*0022*/ 	.short	0x0018
        /*0024*/ 	.byte	0x00, 0xf0, 0x11, 0x00


	//----- nvinfo : EIATTR_KPARAM_INFO
	.align		4
.L_118:
        /*0028*/ 	.byte	0x04, 0x17
        /*002a*/ 	.short	(.L_120 - .L_119)
.L_119:
        /*002c*/ 	.word	0x00000000
        /*0030*/ 	.short	0x0003
        /*0032*/ 	.short	0x0014
        /*0034*/ 	.byte	0x00, 0xf0, 0x11, 0x00


	//----- nvinfo : EIATTR_KPARAM_INFO
	.align		4
.L_120:
        /*0038*/ 	.byte	0x04, 0x17
        /*003a*/ 	.short	(.L_122 - .L_121)
.L_121:
        /*003c*/ 	.word	0x00000000
        /*0040*/ 	.short	0x0002
        /*0042*/ 	.short	0x0010
        /*0044*/ 	.byte	0x00, 0xf0, 0x11, 0x00


	//----- nvinfo : EIATTR_KPARAM_INFO
	.align		4
.L_122:
        /*0048*/ 	.byte	0x04, 0x17
        /*004a*/ 	.short	(.L_124 - .L_123)
.L_123:
        /*004c*/ 	.word	0x00000000
        /*0050*/ 	.short	0x0001
        /*0052*/ 	.short	0x0008
        /*0054*/ 	.byte	0x00, 0xf5, 0x21, 0x00


	//----- nvinfo : EIATTR_KPARAM_INFO
	.align		4
.L_124:
        /*0058*/ 	.byte	0x04, 0x17
        /*005a*/ 	.short	(.L_126 - .L_125)
.L_125:
        /*005c*/ 	.word	0x00000000
        /*0060*/ 	.short	0x0000
        /*0062*/ 	.short	0x0000
        /*0064*/ 	.byte	0x00, 0xf5, 0x21, 0x00


	//----- nvinfo : EIATTR_SPARSE_MMA_MASK
	.align		4
.L_126:
        /*0068*/ 	.byte	0x03, 0x50
        /*006a*/ 	.short	0x0000


	//----- nvinfo : EIATTR_MAXREG_COUNT
	.align		4
        /*006c*/ 	.byte	0x03, 0x1b
        /*006e*/ 	.short	0x00ff


	//----- nvinfo : EIATTR_MERCURY_ISA_VERSION
	.align		4
        /*0070*/ 	.byte	0x03, 0x5f
        /*0072*/ 	.short	0x0101


	//----- nvinfo : EIATTR_VRC_CTA_INIT_COUNT
	.align		4
        /*0074*/ 	.byte	0x02, 0x4a
	.zero		1
	.zero		1


	//----- nvinfo : EIATTR_EXIT_INSTR_OFFSETS
	.align		4
        /*0078*/ 	.byte	0x04, 0x1c
        /*007a*/ 	.short	(.L_128 - .L_127)


	//   ....[0]....
.L_127:
        /*007c*/ 	.word	0x00000080


	//   ....[1]....
        /*0080*/ 	.word	0x00000710


	//   ....[2]....
        /*0084*/ 	.word	0x00001200


	//----- nvinfo : EIATTR_CRS_STACK_SIZE
	.align		4
.L_128:
        /*0088*/ 	.byte	0x04, 0x1e
        /*008a*/ 	.short	(.L_130 - .L_129)
.L_129:
        /*008c*/ 	.word	0x00000000


	//----- nvinfo : EIATTR_CBANK_PARAM_SIZE
	.align		4
.L_130:
        /*0090*/ 	.byte	0x03, 0x19
        /*0092*/ 	.short	0x0020


	//----- nvinfo : EIATTR_PARAM_CBANK
	.align		4
        /*0094*/ 	.byte	0x04, 0x0a
        /*0096*/ 	.short	(.L_132 - .L_131)
	.align		4
.L_131:
        /*0098*/ 	.word	index@(.nv.constant0._ZN17fastertransformer18image_merge_kernelIfEEvPT_PKS1_iiii)
        /*009c*/ 	.short	0x0380
        /*009e*/ 	.short	0x0020


	//----- nvinfo : EIATTR_SW_WAR
	.align		4
.L_132:
        /*00a0*/ 	.byte	0x04, 0x36
        /*00a2*/ 	.short	(.L_134 - .L_133)
.L_133:
        /*00a4*/ 	.word	0x00000008
.L_134:


//--------------------- .nv.callgraph             --------------------------
	.section	.nv.callgraph,"",@"SHT_CUDA_CALLGRAPH"
	.align	4
	.sectionentsize	8
	.align		4
        /*0000*/ 	.word	0x00000000
	.align		4
        /*0004*/ 	.word	0xffffffff
	.align		4
        /*0008*/ 	.word	0x00000000
	.align		4
        /*000c*/ 	.word	0xfffffffe
	.align		4
        /*0010*/ 	.word	0x00000000
	.align		4
        /*0014*/ 	.word	0xfffffffd
	.align		4
        /*0018*/ 	.word	0x00000000
	.align		4
        /*001c*/ 	.word	0xfffffffc


//--------------------- .nv.constant4             --------------------------
	.section	.nv.constant4,"a",@progbits
	.align	8
	.align		8
.nv.constant4:
        /*0000*/ 	.dword	precalc_xorwow_matrix
	.align		8
        /*0008*/ 	.dword	precalc_xorwow_offset_matrix
	.align		8
        /*0010*/ 	.dword	mrg32k3aM1
	.align		8
        /*0018*/ 	.dword	mrg32k3aM2
	.align		8
        /*0020*/ 	.dword	mrg32k3aM1SubSeq
	.align		8
        /*0028*/ 	.dword	mrg32k3aM2SubSeq
	.align		8
        /*0030*/ 	.dword	mrg32k3aM1Seq
	.align		8
        /*0038*/ 	.dword	mrg32k3aM2Seq
	.align		8
        /*0040*/ 	.dword	_ZN58_INTERNAL_35271a8f_22_image_merge_kernels_cu_a414aec0_31904cuda3std3__460_GLOBAL__N__35271a8f_22_image_merge_kernels_cu_a414aec0_31906ignoreE
	.align		8
        /*0048*/ 	.dword	_ZN58_INTERNAL_35271a8f_22_image_merge_kernels_cu_a414aec0_31904cuda3std3__45__cpo5beginE
	.align		8
        /*0050*/ 	.dword	_ZN58_INTERNAL_35271a8f_22_image_merge_kernels_cu_a414aec0_31904cuda3std3__45__cpo3endE
	.align		8
        /*0058*/ 	.dword	_ZN58_INTERNAL_35271a8f_22_image_merge_kernels_cu_a414aec0_31904cuda3std3__45__cpo6cbeginE
	.align		8
        /*0060*/ 	.dword	_ZN58_INTERNAL_35271a8f_22_image_merge_kernels_cu_a414aec0_31904cuda3std3__45__cpo4cendE
	.align		8
        /*0068*/ 	.dword	_ZN58_INTERNAL_35271a8f_22_image_merge_kernels_cu_a414aec0_31904cuda3std3__419piecewise_constructE
	.align		8
        /*0070*/ 	.dword	_ZN58_INTERNAL_35271a8f_22_image_merge_kernels_cu_a414aec0_31904cuda3std3__48in_placeE
	.align		8
        /*0078*/ 	.dword	_ZN58_INTERNAL_35271a8f_22_image_merge_kernels_cu_a414aec0_31904cuda3std6ranges3__45__cpo4swapE
	.align		8
        /*0080*/ 	.dword	_ZN58_INTERNAL_35271a8f_22_image_merge_kernels_cu_a414aec0_31904cuda3std6ranges3__45__cpo9iter_moveE
	.align		8
        /*0088*/ 	.dword	_ZN58_INTERNAL_35271a8f_22_image_merge_kernels_cu_a414aec0_31904cuda3std6ranges3__45__cpo7advanceE


//--------------------- .nv.constant3             --------------------------
	.section	.nv.constant3,"a",@progbits
	.align	8
.nv.constant3:
	.type		__cr_lgamma_table,@object
	.size		__cr_lgamma_table,(.L_8 - __cr_lgamma_table)
__cr_lgamma_table:
        /*0000*/ 	.byte	0x00, 0x00, 0x00, 0x00, 0x00, 0x00, 0x00, 0x00, 0x00, 0x00, 0x00, 0x00, 0x00, 0x00, 0x00, 0x00
        /*0010*/ 	.byte	0xef, 0x39, 0xfa, 0xfe, 0x42, 0x2e, 0xe6, 0x3f, 0x02, 0x20, 0x2a, 0xfa, 0x0b, 0xab, 0xfc, 0x3f
        /*0020*/ 	.byte	0xf9, 0x2c, 0x92, 0x7c, 0xa7, 0x6c, 0x09, 0x40, 0xc9, 0x79, 0x44, 0x3c, 0x64, 0x26, 0x13, 0x40
        /*0030*/ 	.byte	0xca, 0x01, 0xcf, 0x3a, 0x27, 0x51, 0x1a, 0x40, 0x30, 0xcc, 0x2d, 0xf3, 0xe1, 0x0c, 0x21, 0x40
        /*0040*/ 	.byte	0x0d, 0xb7, 0xfc, 0x82, 0x8e, 0x35, 0x25, 0x40
.L_8:


//--------------------- .text._ZN17fastertransformer24image_merge_col32_kernelI6__halfEEvPaPKT_iiiiPKf --------------------------
	.section	.text._ZN17fastertransformer24image_merge_col32_kernelI6__halfEEvPaPKT_iiiiPKf,"ax",@progbits
	.align	128
        .global         _ZN17fastertransformer24image_merge_col32_kernelI6__halfEEvPaPKT_iiiiPKf
        .type           _ZN17fastertransformer24image_merge_col32_kernelI6__halfEEvPaPKT_iiiiPKf,@function
        .size           _ZN17fastertransformer24image_merge_col32_kernelI6__halfEEvPaPKT_iiiiPKf,(.L_x_20 - _ZN17fastertransformer24image_merge_col32_kernelI6__halfEEvPaPKT_iiiiPKf)
        .other          _ZN17fastertransformer24image_merge_col32_kernelI6__halfEEvPaPKT_iiiiPKf,@"STO_CUDA_ENTRY STV_DEFAULT"
_ZN17fastertransformer24image_merge_col32_kernelI6__halfEEvPaPKT_iiiiPKf:
.text._ZN17fastertransformer24image_merge_col32_kernelI6__halfEEvPaPKT_iiiiPKf:
[----:B------:R-:W-:Y:S01]  /*0000*/  LDC R1, c[0x0][0x37c] ;  /* 0x0000df00ff017b82 */ /* 0x000fe20000000800 */
[----:B------:R-:W0:Y:S07]  /*0010*/  S2R R21, SR_TID.X ;  /* 0x0000000000157919 */ /* 0x000e2e0000002100 */
[----:B------:R-:W0:Y:S01]  /*0020*/  LDC.64 R14, c[0x0][0x398] ;  /* 0x0000e600ff0e7b82 */ /* 0x000e220000000a00 */
[----:B------:R-:W1:Y:S01]  /*0030*/  LDCU UR6, c[0x0][0x360] ;  /* 0x00006c00ff0677ac */ /* 0x000e620008000800 */
[----:B0-----:R-:W-:-:S13]  /*0040*/  ISETP.GE.AND P0, PT, R21, R15, PT ;  /* 0x0000000f1500720c */ /* 0x001fda0003f06270 */
[----:B-1----:R-:W-:Y:S05]  /*0050*/  @P0 EXIT ;  /* 0x000000000000094d */ /* 0x002fea0003800000 */
[----:B------:R-:W0:Y:S01]  /*0060*/  I2F.U32.RP R8, UR6 ;  /* 0x0000000600087d06 */ /* 0x000e220008209000 */
[----:B------:R-:W1:Y:S01]  /*0070*/  LDC.64 R2, c[0x0][0x3a0] ;  /* 0x0000e800ff027b82 */ /* 0x000e620000000a00 */
[----:B------:R-:W1:Y:S06]  /*0080*/  LDCU.64 UR4, c[0x0][0x358] ;  /* 0x00006b00ff0477ac */ /* 0x000e6c0008000a00 */
[----:B0-----:R-:W0:Y:S01]  /*0090*/  MUFU.RCP R8, R8 ;  /* 0x0000000800087308 */ /* 0x001e220000001000 */
[----:B------:R-:W-:Y:S01]  /*00a0*/  VIADD R6, R21, UR6 ;  /* 0x0000000615067c36 */ /* 0x000fe20008000000 */
[----:B-1----:R1:W5:Y:S04]  /*00b0*/  LDG.E.CONSTANT R0, desc[UR4][R2.64] ;  /* 0x0000000402007981 */ /* 0x002368000c1e9900 */
[CC--:B------:R-:W-:Y:S01]  /*00c0*/  ISETP.GE.U32.AND P0, PT, R6.reuse, R15.reuse, PT ;  /* 0x0000000f0600720c */ /* 0x0c0fe20003f06070 */
[----:B------:R-:W-:Y:S01]  /*00d0*/  S2UR UR8, SR_CTAID.Z ;  /* 0x00000000000879c3 */ /* 0x000fe20000002700 */
[----:B------:R-:W-:Y:S01]  /*00e0*/  VIMNMX.U32 R7, PT, PT, R6, R15, !PT ;  /* 0x0000000f06077248 */ /* 0x000fe20007fe0000 */
[----:B------:R-:W2:Y:S01]  /*00f0*/  S2R R11, SR_CTAID.Y ;  /* 0x00000000000b7919 */ /* 0x000ea20000002600 */
[----:B------:R-:W-:Y:S01]  /*0100*/  ISETP.NE.U32.AND P2, PT, RZ, UR6, PT ;  /* 0x00000006ff007c0c */ /* 0x000fe2000bf45070 */
[----:B------:R-:W-:Y:S01]  /*0110*/  BSSY.RECONVERGENT B0, `(.L_x_0) ;  /* 0x0000060000007945 */ /* 0x000fe20003800200 */
[----:B------:R-:W-:Y:S01]  /*0120*/  SHF.R.S32.HI R10, RZ, 0x2, R15 ;  /* 0x00000002ff0a7819 */ /* 0x000fe2000001140f */
[----:B0-----:R-:W-:Y:S01]  /*0130*/  VIADD R4, R8, 0xffffffe ;  /* 0x0ffffffe08047836 */ /* 0x001fe20000000000 */
[----:B-1----:R-:W-:Y:S01]  /*0140*/  SEL R2, RZ, 0x1, P0 ;  /* 0x00000001ff027807 */ /* 0x002fe20000000000 */
[----:B------:R-:W2:Y:S02]  /*0150*/  S2UR UR7, SR_CTAID.X ;  /* 0x00000000000779c3 */ /* 0x000ea40000002500 */
[----:B------:R0:W1:Y:S01]  /*0160*/  F2I.FTZ.U32.TRUNC.NTZ R5, R4 ;  /* 0x0000000400057305 */ /* 0x000062000021f000 */
[----:B------:R-:W-:Y:S01]  /*0170*/  IADD3 R7, PT, PT, R7, -R6, -R2 ;  /* 0x8000000607077210 */ /* 0x000fe20007ffe802 */
[----:B0-----:R-:W-:-:S02]  /*0180*/  HFMA2 R4, -RZ, RZ, 0, 0 ;  /* 0x00000000ff047431 */ /* 0x001fc400000001ff */
[----:B-1----:R-:W-:-:S04]  /*0190*/  IMAD.MOV R9, RZ, RZ, -R5 ;  /* 0x000000ffff097224 */ /* 0x002fc800078e0a05 */
[----:B------:R-:W-:-:S04]  /*01a0*/  IMAD R3, R9, UR6, RZ ;  /* 0x0000000609037c24 */ /* 0x000fc8000f8e02ff */
[----:B------:R-:W-:-:S06]  /*01b0*/  IMAD.HI.U32 R8, R5, R3, R4 ;  /* 0x0000000305087227 */ /* 0x000fcc00078e0004 */
[----:B------:R-:W-:-:S04]  /*01c0*/  IMAD.HI.U32 R3, R8, R7, RZ ;  /* 0x0000000708037227 */ /* 0x000fc800078e00ff */
[----:B------:R-:W-:-:S04]  /*01d0*/  IMAD.MOV R4, RZ, RZ, -R3 ;  /* 0x000000ffff047224 */ /* 0x000fc800078e0a03 */
[----:B------:R-:W-:-:S05]  /*01e0*/  IMAD R7, R4, UR6, R7 ;  /* 0x0000000604077c24 */ /* 0x000fca000f8e0207 */
[----:B------:R-:W-:-:S13]  /*01f0*/  ISETP.GE.U32.AND P0, PT, R7, UR6, PT ;  /* 0x0000000607007c0c */ /* 0x000fda000bf06070 */
[----:B------:R-:W-:Y:S02]  /*0200*/  @P0 VIADD R7, R7, -UR6 ;  /* 0x8000000607070c36 */ /* 0x000fe40008000000 */
[----:B------:R-:W-:-:S03]  /*0210*/  @P0 VIADD R3, R3, 0x1 ;  /* 0x0000000103030836 */ /* 0x000fc60000000000 */
[----:B------:R-:W-:Y:S02]  /*0220*/  ISETP.GE.U32.AND P1, PT, R7, UR6, PT ;  /* 0x0000000607007c0c */ /* 0x000fe4000bf26070 */
[----:B------:R-:W0:Y:S11]  /*0230*/  LDC.64 R6, c[0x0][0x390] ;  /* 0x0000e400ff067b82 */ /* 0x000e360000000a00 */
[----:B------:R-:W-:-:S02]  /*0240*/  @P1 IADD3 R3, PT, PT, R3, 0x1, RZ ;  /* 0x0000000103031810 */ /* 0x000fc40007ffe0ff */
[----:B------:R-:W-:-:S05]  /*0250*/  @!P2 LOP3.LUT R3, RZ, UR6, RZ, 0x33, !PT ;  /* 0x00000006ff03ac12 */ /* 0x000fca000f8e33ff */
[----:B------:R-:W-:Y:S02]  /*0260*/  IMAD.IADD R4, R2, 0x1, R3 ;  /* 0x0000000102047824 */ /* 0x000fe400078e0203 */
[----:B--2---:R-:W-:-:S03]  /*0270*/  IMAD R2, R11, R14, UR7 ;  /* 0x000000070b027e24 */ /* 0x004fc6000f8e020e */
[----:B------:R-:W-:Y:S01]  /*0280*/  ISETP.GE.U32.AND P0, PT, R4, 0x3, PT ;  /* 0x000000030400780c */ /* 0x000fe20003f06070 */
[----:B0-----:R-:W-:Y:S01]  /*0290*/  IMAD R3, R6, R7, RZ ;  /* 0x0000000706037224 */ /* 0x001fe200078e02ff */
[----:B------:R-:W-:Y:S01]  /*02a0*/  LOP3.LUT R6, R4, 0x3, RZ, 0xc0, !PT ;  /* 0x0000000304067812 */ /* 0x000fe200078ec0ff */
[----:B------:R-:W-:Y:S01]  /*02b0*/  IMAD R5, R7, UR8, RZ ;  /* 0x0000000807057c24 */ /* 0x000fe2000f8e02ff */
[----:B------:R-:W0:Y:S01]  /*02c0*/  LDCU.64 UR8, c[0x0][0x380] ;  /* 0x00007000ff0877ac */ /* 0x000e220008000a00 */
[-C--:B------:R-:W-:Y:S01]  /*02d0*/  IMAD R3, R3, R14.reuse, RZ ;  /* 0x0000000e03037224 */ /* 0x080fe200078e02ff */
[----:B------:R-:W-:Y:S01]  /*02e0*/  ISETP.NE.AND P1, PT, R6, 0x3, PT ;  /* 0x000000030600780c */ /* 0x000fe20003f25270 */
[----:B------:R-:W-:Y:S01]  /*02f0*/  IMAD R5, R5, R14, RZ ;  /* 0x0000000e05057224 */ /* 0x000fe200078e02ff */
[----:B------:R-:W-:Y:S01]  /*0300*/  SHF.L.U32 R14, R14, 0x1, RZ ;  /* 0x000000010e0e7819 */ /* 0x000fe200000006ff */
[----:B------:R-:W-:Y:S02]  /*0310*/  IMAD.SHL.U32 R12, R3, 0x4, RZ ;  /* 0x00000004030c7824 */ /* 0x000fe400078e00ff */
[C---:B------:R-:W-:Y:S01]  /*0320*/  IMAD.IADD R13, R5.reuse, 0x1, R2 ;  /* 0x00000001050d7824 */ /* 0x040fe200078e0202 */
[----:B------:R-:W-:-:S02]  /*0330*/  LEA R16, R5, UR7, 0x1 ;  /* 0x0000000705107c11 */ /* 0x000fc4000f8e08ff */
[----:B------:R-:W-:-:S03]  /*0340*/  SHF.R.S32.HI R15, RZ, 0x2, R12 ;  /* 0x00000002ff0f7819 */ /* 0x000fc6000001140c */
[----:B------:R-:W-:Y:S02]  /*0350*/  IMAD.SHL.U32 R16, R16, 0x2, RZ ;  /* 0x0000000210107824 */ /* 0x000fe400078e00ff */
[----:B------:R-:W-:Y:S05]  /*0360*/  @!P1 BRA `(.L_x_1) ;  /* 0x0000000000e89947 */ /* 0x000fea0003800000 */
[-C--:B------:R-:W-:Y:S01]  /*0370*/  IABS R8, R10.reuse ;  /* 0x0000000a00087213 */ /* 0x080fe20000000000 */
[----:B------:R-:W1:Y:S01]  /*0380*/  LDC.64 R2, c[0x0][0x388] ;  /* 0x0000e200ff027b82 */ /* 0x000e620000000a00 */
[----:B------:R-:W-:Y:S02]  /*0390*/  IADD3 R4, PT, PT, R4, 0x1, RZ ;  /* 0x0000000104047810 */ /* 0x000fe40007ffe0ff */
[----:B------:R-:W2:Y:S01]  /*03a0*/  I2F.RP R6, R8 ;  /* 0x0000000800067306 */ /* 0x000ea20000209400 */
[----:B------:R-:W-:Y:S02]  /*03b0*/  ISETP.NE.AND P1, PT, R10, RZ, PT ;  /* 0x000000ff0a00720c */ /* 0x000fe40003f25270 */
[----:B------:R-:W-:Y:S01]  /*03c0*/  LOP3.LUT R18, R4, 0x3, RZ, 0xc0, !PT ;  /* 0x0000000304127812 */ /* 0x000fe200078ec0ff */
[----:B------:R-:W-:Y:S01]  /*03d0*/  IMAD.MOV.U32 R4, RZ, RZ, RZ ;  /* 0x000000ffff047224 */ /* 0x000fe200078e00ff */
[----:B------:R-:W-:-:S03]  /*03e0*/  LOP3.LUT R17, RZ, R10, RZ, 0x33, !PT ;  /* 0x0000000aff117212 */ /* 0x000fc600078e33ff */
[----:B------:R-:W-:Y:S01]  /*03f0*/  IMAD.MOV R18, RZ, RZ, -R18 ;  /* 0x000000ffff127224 */ /* 0x000fe200078e0a12 */
[----:B--2---:R-:W2:Y:S02]  /*0400*/  MUFU.RCP R6, R6 ;  /* 0x0000000600067308 */ /* 0x004ea40000001000 */
[----:B--2---:R-:W-:-:S06]  /*0410*/  VIADD R5, R6, 0xffffffe ;  /* 0x0ffffffe06057836 */ /* 0x004fcc0000000000 */
[----:B------:R-:W2:Y:S02]  /*0420*/  F2I.FTZ.U32.TRUNC.NTZ R5, R5 ;  /* 0x0000000500057305 */ /* 0x000ea4000021f000 */
[----:B--2---:R-:W-:-:S04]  /*0430*/  IMAD.MOV R9, RZ, RZ, -R5 ;  /* 0x000000ffff097224 */ /* 0x004fc800078e0a05 */
[----:B------:R-:W-:-:S04]  /*0440*/  IMAD R9, R9, R8, RZ ;  /* 0x0000000809097224 */ /* 0x000fc800078e02ff */
[----:B-1----:R-:W-:-:S07]  /*0450*/  IMAD.HI.U32 R9, R5, R9, R4 ;  /* 0x0000000905097227 */ /* 0x002fce00078e0004 */
.L_x_2:
[----:B------:R-:W-:Y:S02]  /*0460*/  IABS R4, R10 ;  /* 0x0000000a00047213 */ /* 0x000fe40000000000 */
[----:B------:R-:W-:-:S03]  /*0470*/  IABS R5, R21 ;  /* 0x0000001500057213 */ /* 0x000fc60000000000 */
[----:B-1----:R-:W-:Y:S02]  /*0480*/  IMAD.MOV R6, RZ, RZ, -R4 ;  /* 0x000000ffff067224 */ /* 0x002fe400078e0a04 */
[----:B------:R-:W-:-:S04]  /*0490*/  IMAD.HI.U32 R4, R9, R5, RZ ;  /* 0x0000000509047227 */ /* 0x000fc800078e00ff */
[----:B------:R-:W-:Y:S01]  /*04a0*/  IMAD R5, R4, R6, R5 ;  /* 0x0000000604057224 */ /* 0x000fe200078e0205 */
[----:B------:R-:W-:-:S04]  /*04b0*/  IABS R6, R10 ;  /* 0x0000000a00067213 */ /* 0x000fc80000000000 */
[----:B------:R-:W-:-:S13]  /*04c0*/  ISETP.GT.U32.AND P3, PT, R8, R5, PT ;  /* 0x000000050800720c */ /* 0x000fda0003f64070 */
[----:B------:R-:W-:Y:S01]  /*04d0*/  @!P3 IADD3 R5, PT, PT, R5, -R6, RZ ;  /* 0x800000060505b210 */ /* 0x000fe20007ffe0ff */
[----:B------:R-:W-:-:S03]  /*04e0*/  @!P3 VIADD R4, R4, 0x1 ;  /* 0x000000010404b836 */ /* 0x000fc60000000000 */
[----:B------:R-:W-:Y:S02]  /*04f0*/  ISETP.GE.U32.AND P2, PT, R5, R8, PT ;  /* 0x000000080500720c */ /* 0x000fe40003f46070 */
[----:B------:R-:W-:-:S04]  /*0500*/  LOP3.LUT R5, R21, R10, RZ, 0x3c, !PT ;  /* 0x0000000a15057212 */ /* 0x000fc800078e3cff */
[----:B------:R-:W-:-:S07]  /*0510*/  ISETP.GE.AND P4, PT, R5, RZ, PT ;  /* 0x000000ff0500720c */ /* 0x000fce0003f86270 */
[----:B------:R-:W-:-:S06]  /*0520*/  @P2 VIADD R4, R4, 0x1 ;  /* 0x0000000104042836 */ /* 0x000fcc0000000000 */
[----:B------:R-:W-:-:S05]  /*0530*/  @!P4 IMAD.MOV R4, RZ, RZ, -R4 ;  /* 0x000000ffff04c224 */ /* 0x000fca00078e0a04 */
[----:B------:R-:W-:-:S04]  /*0540*/  SEL R4, R17, R4, !P1 ;  /* 0x0000000411047207 */ /* 0x000fc80004800000 */
[C---:B------:R-:W-:Y:S02]  /*0550*/  LEA.HI R5, R4.reuse, R4, RZ, 0x1 ;  /* 0x0000000404057211 */ /* 0x040fe400078f08ff */
[----:B------:R-:W-:Y:S02]  /*0560*/  IADD3 R6, PT, PT, -R4, RZ, RZ ;  /* 0x000000ff04067210 */ /* 0x000fe40007ffe1ff */
[----:B------:R-:W-:-:S03]  /*0570*/  LOP3.LUT R7, R5, 0x7fffffe, RZ, 0xc0, !PT ;  /* 0x07fffffe05077812 */ /* 0x000fc600078ec0ff */
[----:B------:R-:W-:Y:S02]  /*0580*/  IMAD R6, R10, R6, R21 ;  /* 0x000000060a067224 */ /* 0x000fe400078e0215 */
[----:B------:R-:W-:Y:S01]  /*0590*/  IMAD.IADD R4, R4, 0x1, -R7 ;  /* 0x0000000104047824 */ /* 0x000fe200078e0a07 */
[----:B------:R-:W-:Y:S02]  /*05a0*/  LEA.HI R7, R5, R16, RZ, 0x1f ;  /* 0x0000001005077211 */ /* 0x000fe400078ff8ff */
[C---:B------:R-:W-:Y:S01]  /*05b0*/  LOP3.LUT R19, R6.reuse, 0x7fffffe0, RZ, 0xc0, !PT ;  /* 0x7fffffe006137812 */ /* 0x040fe200078ec0ff */
[----:B------:R-:W-:Y:S01]  /*05c0*/  IMAD R5, R11, 0x2, R4 ;  /* 0x000000020b057824 */ /* 0x000fe200078e0204 */
[----:B------:R-:W-:-:S03]  /*05d0*/  LOP3.LUT R6, R6, 0x1f, RZ, 0xc0, !PT ;  /* 0x0000001f06067812 */ /* 0x000fc600078ec0ff */
[----:B------:R-:W-:Y:S02]  /*05e0*/  IMAD R5, R14, R5, R7 ;  /* 0x000000050e057224 */ /* 0x000fe400078e0207 */
[----:B------:R-:W-:-:S04]  /*05f0*/  IMAD R6, R12, R19, R6 ;  /* 0x000000130c067224 */ /* 0x000fc800078e0206 */
[----:B------:R-:W-:-:S04]  /*0600*/  IMAD R5, R5, 0x20, R6 ;  /* 0x0000002005057824 */ /* 0x000fc800078e0206 */
[----:B------:R-:W-:-:S06]  /*0610*/  IMAD.WIDE R4, R5, 0x2, R2 ;  /* 0x0000000205047825 */ /* 0x000fcc00078e0202 */
[----:B------:R-:W2:Y:S01]  /*0620*/  LDG.E.U16.CONSTANT R4, desc[UR4][R4.64] ;  /* 0x0000000404047981 */ /* 0x000ea2000c1e9500 */
[C---:B------:R-:W-:Y:S01]  /*0630*/  LOP3.LUT R20, R21.reuse, 0x1f, RZ, 0xc0, !PT ;  /* 0x0000001f15147812 */ /* 0x040fe200078ec0ff */
[----:B------:R-:W-:Y:S01]  /*0640*/  VIADD R18, R18, 0x1 ;  /* 0x0000000112127836 */ /* 0x000fe20000000000 */
[C---:B------:R-:W-:Y:S01]  /*0650*/  LOP3.LUT R6, R21.reuse, 0x7fffffe0, RZ, 0xc0, !PT ;  /* 0x7fffffe015067812 */ /* 0x040fe200078ec0ff */
[----:B------:R-:W-:Y:S01]  /*0660*/  VIADD R21, R21, UR6 ;  /* 0x0000000615157c36 */ /* 0x000fe20008000000 */
[----:B------:R-:W-:-:S05]  /*0670*/  LEA R20, R13, R20, 0x5 ;  /* 0x000000140d147211 */ /* 0x000fca00078e28ff */
[----:B------:R-:W-:-:S05]  /*0680*/  IMAD R20, R15, R6, R20 ;  /* 0x000000060f147224 */ /* 0x000fca00078e0214 */
[----:B0-----:R-:W-:Y:S01]  /*0690*/  IADD3 R6, P2, PT, R20, UR8, RZ ;  /* 0x0000000814067c10 */ /* 0x001fe2000ff5e0ff */
[----:B--2---:R-:W-:-:S05]  /*06a0*/  HADD2.F32 R7, -RZ, R4.H0_H0 ;  /* 0x20000004ff077230 */ /* 0x004fca0000004100 */
[----:B-----5:R-:W-:Y:S01]  /*06b0*/  FMUL.FTZ R19, R0, R7 ;  /* 0x0000000700137220 */ /* 0x020fe20000410000 */
[----:B------:R-:W-:Y:S02]  /*06c0*/  LEA.HI.X.SX32 R7, R20, UR9, 0x1, P2 ;  /* 0x0000000914077c11 */ /* 0x000fe400090f0eff */
[----:B------:R-:W-:-:S03]  /*06d0*/  ISETP.NE.AND P2, PT, R18, RZ, PT ;  /* 0x000000ff1200720c */ /* 0x000fc60003f45270 */
[----:B------:R-:W0:Y:S02]  /*06e0*/  F2I.S8.NTZ R19, R19 ;  /* 0x0000001300137305 */ /* 0x000e240000202100 */
[----:B0-----:R1:W-:Y:S08]  /*06f0*/  STG.E.U8 desc[UR4][R6.64], R19 ;  /* 0x0000001306007986 */ /* 0x0013f0000c101104 */
[----:B------:R-:W-:Y:S05]  /*0700*/  @P2 BRA `(.L_x_2) ;  /* 0xfffffffc00542947 */ /* 0x000fea000383ffff */
.L_x_1:
[----:B0-----:R-:W-:Y:S05]  /*0710*/  BSYNC.RECONVERGENT B0 ;  /* 0x0000000000007941 */ /* 0x001fea0003800200 */
.L_x_0:
[----:B------:R-:W-:Y:S05]  /*0720*/  @!P0 EXIT ;  /* 0x000000000000894d */ /* 0x000fea0003800000 */
[----:B------:R-:W-:Y:S01]  /*0730*/  IABS R17, R10 ;  /* 0x0000000a00117213 */ /* 0x000fe20000000000 */
[----:B------:R-:W0:Y:S01]  /*0740*/  LDC.64 R2, c[0x0][0x388] ;  /* 0x0000e200ff027b82 */ /* 0x000e220000000a00 */
[----:B------:R-:W-:Y:S01]  /*0750*/  IMAD.MOV.U32 R18, RZ, RZ, RZ ;  /* 0x000000ffff127224 */ /* 0x000fe200078e00ff */
[----:B------:R-:W2:Y:S01]  /*0760*/  LDCU UR7, c[0x0][0x39c] ;  /* 0x00007380ff0777ac */ /* 0x000ea20008000800 */
[----:B------:R-:W3:Y:S01]  /*0770*/  I2F.RP R4, R17 ;  /* 0x0000001100047306 */ /* 0x000ee20000209400 */
[----:B------:R-:W4:Y:S07]  /*0780*/  LDCU.64 UR8, c[0x0][0x380] ;  /* 0x00007000ff0877ac */ /* 0x000f2e0008000a00 */
[----:B---3--:R-:W1:Y:S02]  /*0790*/  MUFU.RCP R4, R4 ;  /* 0x0000000400047308 */ /* 0x008e640000001000 */
[----:B-1----:R-:W-:-:S06]  /*07a0*/  VIADD R19, R4, 0xffffffe ;  /* 0x0ffffffe04137836 */ /* 0x002fcc0000000000 */
[----:B------:R-:W1:Y:S02]  /*07b0*/  F2I.FTZ.U32.TRUNC.NTZ R19, R19 ;  /* 0x0000001300137305 */ /* 0x000e64000021f000 */
[----:B-1----:R-:W-:-:S05]  /*07c0*/  IADD3 R6, PT, PT, RZ, -R19, RZ ;  /* 0x80000013ff067210 */ /* 0x002fca0007ffe0ff */
[----:B------:R-:W-:-:S04]  /*07d0*/  IMAD R5, R6, R17, RZ ;  /* 0x0000001106057224 */ /* 0x000fc800078e02ff */
[----:B0-2-4-:R-:W-:-:S07]  /*07e0*/  IMAD.HI.U32 R18, R19, R5, R18 ;  /* 0x0000000513127227 */ /* 0x015fce00078e0012 */
.L_x_3:
[-C--:B-1----:R-:W-:Y:S01]  /*07f0*/  IABS R6, R10.reuse ;  /* 0x0000000a00067213 */ /* 0x082fe20000000000 */
[----:B------:R-:W-:Y:S01]  /*0800*/  VIADD R23, R21, UR6 ;  /* 0x0000000615177c36 */ /* 0x000fe20008000000 */
[----:B------:R-:W-:Y:S02]  /*0810*/  IABS R5, R21 ;  /* 0x0000001500057213 */ /* 0x000fe40000000000 */
[----:B------:R-:W0:Y:S01]  /*0820*/  I2F.RP R9, R6 ;  /* 0x0000000600097306 */ /* 0x000e220000209400 */
[----:B------:R-:W-:Y:S01]  /*0830*/  IABS R4, R10 ;  /* 0x0000000a00047213 */ /* 0x000fe20000000000 */
[----:B------:R-:W-:Y:S02]  /*0840*/  VIADD R25, R23, UR6 ;  /* 0x0000000617197c36 */ /* 0x000fe40008000000 */
[----:B------:R-:W-:-:S04]  /*0850*/  IMAD.HI.U32 R8, R18, R5, RZ ;  /* 0x0000000512087227 */ /* 0x000fc800078e00ff */
[----:B------:R-:W-:Y:S02]  /*0860*/  IMAD.MOV R7, RZ, RZ, -R4 ;  /* 0x000000ffff077224 */ /* 0x000fe400078e0a04 */
[----:B------:R-:W-:Y:S02]  /*0870*/  IMAD.MOV.U32 R18, RZ, RZ, RZ ;  /* 0x000000ffff127224 */ /* 0x000fe400078e00ff */
[----:B------:R-:W-:Y:S01]  /*0880*/  IMAD R4, R8, R7, R5 ;  /* 0x0000000708047224 */ /* 0x000fe200078e0205 */
[----:B0-----:R-:W0:Y:S04]  /*0890*/  MUFU.RCP R9, R9 ;  /* 0x0000000900097308 */ /* 0x001e280000001000 */
[----:B------:R-:W-:-:S13]  /*08a0*/  ISETP.GT.U32.AND P1, PT, R17, R4, PT ;  /* 0x000000041100720c */ /* 0x000fda0003f24070 */
[----:B------:R-:W-:Y:S01]  /*08b0*/  @!P1 IADD3 R4, PT, PT, R4, -R6, RZ ;  /* 0x8000000604049210 */ /* 0x000fe20007ffe0ff */
[----:B------:R-:W-:Y:S02]  /*08c0*/  @!P1 VIADD R8, R8, 0x1 ;  /* 0x0000000108089836 */ /* 0x000fe40000000000 */
[----:B0-----:R-:W-:Y:S01]  /*08d0*/  VIADD R19, R9, 0xffffffe ;  /* 0x0ffffffe09137836 */ /* 0x001fe20000000000 */
[----:B------:R-:W-:Y:S02]  /*08e0*/  IABS R9, R23 ;  /* 0x0000001700097213 */ /* 0x000fe40000000000 */
[----:B------:R-:W-:Y:S01]  /*08f0*/  ISETP.GE.U32.AND P0, PT, R4, R17, PT ;  /* 0x000000110400720c */ /* 0x000fe20003f06070 */
[----:B------:R-:W-:Y:S01]  /*0900*/  IMAD.MOV.U32 R17, RZ, RZ, R6 ;  /* 0x000000ffff117224 */ /* 0x000fe200078e0006 */
[----:B------:R-:W-:Y:S01]  /*0910*/  LOP3.LUT R4, R21, R10, RZ, 0x3c, !PT ;  /* 0x0000000a15047212 */ /* 0x000fe200078e3cff */
[----:B------:R-:W0:Y:S03]  /*0920*/  F2I.FTZ.U32.TRUNC.NTZ R19, R19 ;  /* 0x0000001300137305 */ /* 0x000e26000021f000 */
[----:B------:R-:W-:-:S07]  /*0930*/  ISETP.GE.AND P4, PT, R4, RZ, PT ;  /* 0x000000ff0400720c */ /* 0x000fce0003f86270 */
[----:B------:R-:W-:Y:S01]  /*0940*/  @P0 VIADD R8, R8, 0x1 ;  /* 0x0000000108080836 */ /* 0x000fe20000000000 */
[----:B------:R-:W-:Y:S02]  /*0950*/  ISETP.NE.AND P0, PT, R10, RZ, PT ;  /* 0x000000ff0a00720c */ /* 0x000fe40003f05270 */
[----:B0-----:R-:W-:-:S05]  /*0960*/  IADD3 R5, PT, PT, RZ, -R19, RZ ;  /* 0x80000013ff057210 */ /* 0x001fca0007ffe0ff */
[----:B------:R-:W-:-:S04]  /*0970*/  IMAD R5, R5, R6, RZ ;  /* 0x0000000605057224 */ /* 0x000fc800078e02ff */
[----:B------:R-:W-:Y:S01]  /*0980*/  IMAD.HI.U32 R18, R19, R5, R18 ;  /* 0x0000000513127227 */ /* 0x000fe200078e0012 */
[----:B------:R-:W-:-:S03]  /*0990*/  LOP3.LUT R19, R25, R10, RZ, 0x3c, !PT ;  /* 0x0000000a19137212 */ /* 0x000fc600078e3cff */
[----:B------:R-:W-:Y:S02]  /*09a0*/  IMAD.MOV.U32 R5, RZ, RZ, R9 ;  /* 0x000000ffff057224 */ /* 0x000fe400078e0009 */
[----:B------:R-:W-:Y:S01]  /*09b0*/  IMAD.MOV.U32 R9, RZ, RZ, R8 ;  /* 0x000000ffff097224 */ /* 0x000fe200078e0008 */
[----:B------:R-:W-:Y:S01]  /*09c0*/  LOP3.LUT R8, RZ, R10, RZ, 0x33, !PT ;  /* 0x0000000aff087212 */ /* 0x000fe200078e33ff */
[----:B------:R-:W-:-:S04]  /*09d0*/  IMAD.HI.U32 R20, R18, R5, RZ ;  /* 0x0000000512147227 */ /* 0x000fc800078e00ff */
[----:B------:R-:W-:Y:S01]  /*09e0*/  IMAD R22, R20, R7, R5 ;  /* 0x0000000714167224 */ /* 0x000fe200078e0205 */
[----:B------:R-:W-:Y:S01]  /*09f0*/  IABS R5, R25 ;  /* 0x0000001900057213 */ /* 0x000fe20000000000 */
[----:B------:R-:W-:-:S03]  /*0a00*/  @!P4 IMAD.MOV R9, RZ, RZ, -R9 ;  /* 0x000000ffff09c224 */ /* 0x000fc600078e0a09 */
[----:B------:R-:W-:Y:S01]  /*0a10*/  ISETP.GT.U32.AND P3, PT, R17, R22, PT ;  /* 0x000000161100720c */ /* 0x000fe20003f64070 */
[----:B------:R-:W-:Y:S01]  /*0a20*/  IMAD.HI.U32 R4, R18, R5, RZ ;  /* 0x0000000512047227 */ /* 0x000fe200078e00ff */
[----:B------:R-:W-:-:S03]  /*0a30*/  SEL R9, R8, R9, !P0 ;  /* 0x0000000908097207 */ /* 0x000fc60004000000 */
[----:B------:R-:W-:Y:S01]  /*0a40*/  IMAD R24, R4, R7, R5 ;  /* 0x0000000704187224 */ /* 0x000fe200078e0205 */
[----:B------:R-:W-:-:S04]  /*0a50*/  LOP3.LUT R5, R23, R10, RZ, 0x3c, !PT ;  /* 0x0000000a17057212 */ /* 0x000fc800078e3cff */
[----:B------:R-:W-:Y:S02]  /*0a60*/  ISETP.GT.U32.AND P1, PT, R17, R24, PT ;  /* 0x000000181100720c */ /* 0x000fe40003f24070 */
[----:B------:R-:W-:Y:S01]  /*0a70*/  ISETP.GE.AND P4, PT, R5, RZ, PT ;  /* 0x000000ff0500720c */ /* 0x000fe20003f86270 */
[----:B------:R-:W-:Y:S01]  /*0a80*/  @!P3 VIADD R20, R20, 0x1 ;  /* 0x000000011414b836 */ /* 0x000fe20000000000 */
[----:B------:R-:W-:Y:S02]  /*0a90*/  @!P3 IADD3 R22, PT, PT, R22, -R6, RZ ;  /* 0x800000061616b210 */ /* 0x000fe40007ffe0ff */
[----:B------:R-:W-:Y:S02]  /*0aa0*/  IADD3 R5, PT, PT, -R9, RZ, RZ ;  /* 0x000000ff09057210 */ /* 0x000fe40007ffe1ff */
[----:B------:R-:W-:Y:S02]  /*0ab0*/  ISETP.GE.U32.AND P2, PT, R22, R17, PT ;  /* 0x000000111600720c */ /* 0x000fe40003f46070 */
[----:B------:R-:W-:Y:S01]  /*0ac0*/  ISETP.GE.AND P3, PT, R19, RZ, PT ;  /* 0x000000ff1300720c */ /* 0x000fe20003f66270 */
[----:B------:R-:W-:Y:S01]  /*0ad0*/  IMAD R5, R10, R5, R21 ;  /* 0x000000050a057224 */ /* 0x000fe200078e0215 */
[----:B------:R-:W-:Y:S01]  /*0ae0*/  LEA.HI R19, R9, R9, RZ, 0x1 ;  /* 0x0000000909137211 */ /* 0x000fe200078f08ff */
[----:B------:R-:W-:-:S02]  /*0af0*/  @!P1 IMAD.IADD R24, R24, 0x1, -R6 ;  /* 0x0000000118189824 */ /* 0x000fc400078e0a06 */
[----:B------:R-:W-:Y:S01]  /*0b00*/  @!P1 VIADD R4, R4, 0x1 ;  /* 0x0000000104049836 */ /* 0x000fe20000000000 */
[C---:B------:R-:W-:Y:S02]  /*0b10*/  LOP3.LUT R27, R5.reuse, 0x7fffffe0, RZ, 0xc0, !PT ;  /* 0x7fffffe0051b7812 */ /* 0x040fe400078ec0ff */
[----:B------:R-:W-:-:S03]  /*0b20*/  LOP3.LUT R22, R5, 0x1f, RZ, 0xc0, !PT ;  /* 0x0000001f05167812 */ /* 0x000fc600078ec0ff */
[----:B------:R-:W-:Y:S01]  /*0b30*/  @P2 VIADD R20, R20, 0x1 ;  /* 0x0000000114142836 */ /* 0x000fe20000000000 */
[----:B------:R-:W-:-:S04]  /*0b40*/  ISETP.GE.U32.AND P2, PT, R24, R17, PT ;  /* 0x000000111800720c */ /* 0x000fc80003f46070 */
[----:B------:R-:W-:Y:S02]  /*0b50*/  MOV R29, R20 ;  /* 0x00000014001d7202 */ /* 0x000fe40000000f00 */
[----:B------:R-:W-:-:S03]  /*0b60*/  LOP3.LUT R20, R19, 0x7fffffe, RZ, 0xc0, !PT ;  /* 0x07fffffe13147812 */ /* 0x000fc600078ec0ff */
[----:B------:R-:W-:Y:S02]  /*0b70*/  @!P4 IMAD.MOV R29, RZ, RZ, -R29 ;  /* 0x000000ffff1dc224 */ /* 0x000fe400078e0a1d */
[----:B------:R-:W-:Y:S02]  /*0b80*/  IMAD.IADD R20, R9, 0x1, -R20 ;  /* 0x0000000109147824 */ /* 0x000fe400078e0a14 */
[----:B------:R-:W-:Y:S01]  /*0b90*/  @P2 IADD3 R4, PT, PT, R4, 0x1, RZ ;  /* 0x0000000104042810 */ /* 0x000fe20007ffe0ff */
[----:B------:R-:W-:Y:S01]  /*0ba0*/  IMAD R9, R12, R27, R22 ;  /* 0x0000001b0c097224 */ /* 0x000fe200078e0216 */
[----:B------:R-:W-:Y:S02]  /*0bb0*/  SEL R5, R8, R29, !P0 ;  /* 0x0000001d08057207 */ /* 0x000fe40004000000 */
[----:B------:R-:W-:Y:S01]  /*0bc0*/  LEA.HI R22, R19, R16, RZ, 0x1f ;  /* 0x0000001013167211 */ /* 0x000fe200078ff8ff */
[----:B------:R-:W-:Y:S02]  /*0bd0*/  IMAD R19, R11, 0x2, R20 ;  /* 0x000000020b137824 */ /* 0x000fe400078e0214 */
[----:B------:R-:W-:-:S02]  /*0be0*/  IMAD.MOV.U32 R29, RZ, RZ, R4 ;  /* 0x000000ffff1d7224 */ /* 0x000fc400078e0004 */
[----:B------:R-:W-:Y:S02]  /*0bf0*/  IMAD.MOV R24, RZ, RZ, -R5 ;  /* 0x000000ffff187224 */ /* 0x000fe400078e0a05 */
[----:B------:R-:W-:Y:S01]  /*0c00*/  IMAD R22, R14, R19, R22 ;  /* 0x000000130e167224 */ /* 0x000fe200078e0216 */
[----:B------:R-:W-:Y:S01]  /*0c10*/  @!P3 IADD3 R29, PT, PT, -R29, RZ, RZ ;  /* 0x000000ff1d1db210 */ /* 0x000fe20007ffe1ff */
[----:B------:R-:W-:Y:S01]  /*0c20*/  IMAD R4, R10, R24, R23 ;  /* 0x000000180a047224 */ /* 0x000fe200078e0217 */
[----:B------:R-:W-:Y:S01]  /*0c30*/  LEA.HI R19, R5, R5, RZ, 0x1 ;  /* 0x0000000505137211 */ /* 0x000fe200078f08ff */
[----:B------:R-:W-:Y:S01]  /*0c40*/  IMAD R9, R22, 0x20, R9 ;  /* 0x0000002016097824 */ /* 0x000fe200078e0209 */
[----:B------:R-:W-:Y:S02]  /*0c50*/  SEL R22, R8, R29, !P0 ;  /* 0x0000001d08167207 */ /* 0x000fe40004000000 */
[C---:B------:R-:W-:Y:S02]  /*0c60*/  LOP3.LUT R27, R4.reuse, 0x7fffffe0, RZ, 0xc0, !PT ;  /* 0x7fffffe0041b7812 */ /* 0x040fe400078ec0ff */
[----:B------:R-:W-:Y:S01]  /*0c70*/  LOP3.LUT R24, R4, 0x1f, RZ, 0xc0, !PT ;  /* 0x0000001f04187812 */ /* 0x000fe200078ec0ff */
[----:B------:R-:W-:Y:S01]  /*0c80*/  IMAD.MOV R20, RZ, RZ, -R22 ;  /* 0x000000ffff147224 */ /* 0x000fe200078e0a16 */
[----:B------:R-:W-:-:S02]  /*0c90*/  LOP3.LUT R4, R19, 0x7fffffe, RZ, 0xc0, !PT ;  /* 0x07fffffe13047812 */ /* 0x000fc400078ec0ff */
[----:B------:R-:W-:Y:S01]  /*0ca0*/  LEA.HI R19, R19, R16, RZ, 0x1f ;  /* 0x0000001013137211 */ /* 0x000fe200078ff8ff */
[----:B------:R-:W-:Y:S02]  /*0cb0*/  IMAD R20, R10, R20, R25 ;  /* 0x000000140a147224 */ /* 0x000fe400078e0219 */
[----:B------:R-:W-:Y:S02]  /*0cc0*/  IMAD.IADD R4, R5, 0x1, -R4 ;  /* 0x0000000105047824 */ /* 0x000fe400078e0a04 */
[----:B------:R-:W-:Y:S01]  /*0cd0*/  IMAD R24, R12, R27, R24 ;  /* 0x0000001b0c187224 */ /* 0x000fe200078e0218 */
[C---:B------:R-:W-:Y:S02]  /*0ce0*/  LOP3.LUT R29, R20.reuse, 0x7fffffe0, RZ, 0xc0, !PT ;  /* 0x7fffffe0141d7812 */ /* 0x040fe400078ec0ff */
[----:B------:R-:W-:Y:S02]  /*0cf0*/  LEA R5, R11, R4, 0x1 ;  /* 0x000000040b057211 */ /* 0x000fe400078e08ff */
[----:B------:R-:W-:-:S03]  /*0d00*/  LOP3.LUT R20, R20, 0x1f, RZ, 0xc0, !PT ;  /* 0x0000001f14147812 */ /* 0x000fc600078ec0ff */
[----:B------:R-:W-:Y:S02]  /*0d10*/  IMAD R27, R14, R5, R19 ;  /* 0x000000050e1b7224 */ /* 0x000fe400078e0213 */
[----:B------:R-:W-:-:S04]  /*0d20*/  IMAD.WIDE R4, R9, 0x2, R2 ;  /* 0x0000000209047825 */ /* 0x000fc800078e0202 */
[----:B------:R-:W-:Y:S01]  /*0d30*/  IMAD R9, R12, R29, R20 ;  /* 0x0000001d0c097224 */ /* 0x000fe200078e0214 */
[C---:B------:R-:W-:Y:S01]  /*0d40*/  LEA.HI R29, R22.reuse, R22, RZ, 0x1 ;  /* 0x00000016161d7211 */ /* 0x040fe200078f08ff */
[----:B------:R-:W-:Y:S01]  /*0d50*/  VIADD R19, R25, UR6 ;  /* 0x0000000619137c36 */ /* 0x000fe20008000000 */
[----:B------:R0:W2:Y:S01]  /*0d60*/  LDG.E.U16.CONSTANT R20, desc[UR4][R4.64] ;  /* 0x0000000404147981 */ /* 0x0000a2000c1e9500 */
[----:B------:R-:W-:Y:S01]  /*0d70*/  IMAD R27, R27, 0x20, R24 ;  /* 0x000000201b1b7824 */ /* 0x000fe200078e0218 */
[C---:B------:R-:W-:Y:S02]  /*0d80*/  LOP3.LUT R24, R29.reuse, 0x7fffffe, RZ, 0xc0, !PT ;  /* 0x07fffffe1d187812 */ /* 0x040fe400078ec0ff */
[----:B------:R-:W-:Y:S02]  /*0d90*/  IABS R26, R19 ;  /* 0x00000013001a7213 */ /* 0x000fe40000000000 */
[----:B------:R-:W-:Y:S01]  /*0da0*/  LEA.HI R29, R29, R16, RZ, 0x1f ;  /* 0x000000101d1d7211 */ /* 0x000fe200078ff8ff */
[----:B------:R-:W-:-:S02]  /*0db0*/  IMAD.IADD R22, R22, 0x1, -R24 ;  /* 0x0000000116167824 */ /* 0x000fc400078e0a18 */
[----:B------:R-:W-:Y:S01]  /*0dc0*/  IMAD.HI.U32 R24, R18, R26, RZ ;  /* 0x0000001a12187227 */ /* 0x000fe200078e00ff */
[----:B0-----:R-:W-:-:S03]  /*0dd0*/  LOP3.LUT R4, R19, R10, RZ, 0x3c, !PT ;  /* 0x0000000a13047212 */ /* 0x001fc600078e3cff */
[----:B------:R-:W-:Y:S01]  /*0de0*/  IMAD R26, R24, R7, R26 ;  /* 0x00000007181a7224 */ /* 0x000fe200078e021a */
[----:B------:R-:W-:Y:S01]  /*0df0*/  ISETP.GE.AND P3, PT, R4, RZ, PT ;  /* 0x000000ff0400720c */ /* 0x000fe20003f66270 */
[----:B------:R-:W-:-:S03]  /*0e00*/  IMAD R5, R11, 0x2, R22 ;  /* 0x000000020b057824 */ /* 0x000fc600078e0216 */
[----:B------:R-:W-:-:S13]  /*0e10*/  ISETP.GT.U32.AND P2, PT, R17, R26, PT ;  /* 0x0000001a1100720c */ /* 0x000fda0003f44070 */
[----:B------:R-:W-:Y:S01]  /*0e20*/  @!P2 IADD3 R26, PT, PT, R26, -R6, RZ ;  /* 0x800000061a1aa210 */ /* 0x000fe20007ffe0ff */
[----:B------:R-:W-:-:S03]  /*0e30*/  @!P2 VIADD R24, R24, 0x1 ;  /* 0x000000011818a836 */ /* 0x000fc60000000000 */
[----:B------:R-:W-:-:S13]  /*0e40*/  ISETP.GE.U32.AND P1, PT, R26, R17, PT ;  /* 0x000000111a00720c */ /* 0x000fda0003f26070 */
[----:B------:R-:W-:-:S04]  /*0e50*/  @P1 VIADD R24, R24, 0x1 ;  /* 0x0000000118181836 */ /* 0x000fc80000000000 */
[----:B------:R-:W-:-:S05]  /*0e60*/  @!P3 IMAD.MOV R24, RZ, RZ, -R24 ;  /* 0x000000ffff18b224 */ /* 0x000fca00078e0a18 */
[----:B------:R-:W-:-:S04]  /*0e70*/  SEL R6, R8, R24, !P0 ;  /* 0x0000001808067207 */ /* 0x000fc80004000000 */
[C---:B------:R-:W-:Y:S02]  /*0e80*/  LEA.HI R7, R6.reuse, R6, RZ, 0x1 ;  /* 0x0000000606077211 */ /* 0x040fe400078f08ff */
[----:B------:R-:W-:Y:S02]  /*0e90*/  IADD3 R8, PT, PT, -R6, RZ, RZ ;  /* 0x000000ff06087210 */ /* 0x000fe40007ffe1ff */
[C---:B------:R-:W-:Y:S02]  /*0ea0*/  LOP3.LUT R4, R7.reuse, 0x7fffffe, RZ, 0xc0, !PT ;  /* 0x07fffffe07047812 */ /* 0x040fe400078ec0ff */
[----:B------:R-:W-:Y:S01]  /*0eb0*/  LEA.HI R7, R7, R16, RZ, 0x1f ;  /* 0x0000001007077211 */ /* 0x000fe200078ff8ff */
[----:B------:R-:W-:Y:S02]  /*0ec0*/  IMAD R22, R10, R8, R19 ;  /* 0x000000080a167224 */ /* 0x000fe400078e0213 */
[----:B------:R-:W-:Y:S02]  /*0ed0*/  IMAD.IADD R6, R6, 0x1, -R4 ;  /* 0x0000000106067824 */ /* 0x000fe400078e0a04 */
[----:B------:R-:W-:Y:S01]  /*0ee0*/  IMAD R8, R14, R5, R29 ;  /* 0x000000050e087224 */ /* 0x000fe200078e021d */
[C---:B------:R-:W-:Y:S01]  /*0ef0*/  LOP3.LUT R29, R22.reuse, 0x7fffffe0, RZ, 0xc0, !PT ;  /* 0x7fffffe0161d7812 */ /* 0x040fe200078ec0ff */
[----:B------:R-:W-:Y:S01]  /*0f00*/  IMAD.WIDE R4, R27, 0x2, R2 ;  /* 0x000000021b047825 */ /* 0x000fe200078e0202 */
[----:B------:R-:W-:-:S02]  /*0f10*/  LOP3.LUT R22, R22, 0x1f, RZ, 0xc0, !PT ;  /* 0x0000001f16167812 */ /* 0x000fc400078ec0ff */
[----:B------:R-:W-:Y:S01]  /*0f20*/  LEA R6, R11, R6, 0x1 ;  /* 0x000000060b067211 */ /* 0x000fe200078e08ff */
[----:B------:R-:W-:Y:S02]  /*0f30*/  IMAD R9, R8, 0x20, R9 ;  /* 0x0000002008097824 */ /* 0x000fe400078e0209 */
[----:B------:R-:W-:Y:S01]  /*0f40*/  IMAD R29, R12, R29, R22 ;  /* 0x0000001d0c1d7224 */ /* 0x000fe200078e0216 */
[----:B------:R-:W3:Y:S01]  /*0f50*/  LDG.E.U16.CONSTANT R4, desc[UR4][R4.64] ;  /* 0x0000000404047981 */ /* 0x000ee2000c1e9500 */
[----:B------:R-:W-:Y:S02]  /*0f60*/  IMAD R8, R14, R6, R7 ;  /* 0x000000060e087224 */ /* 0x000fe400078e0207 */
[----:B------:R-:W-:-:S04]  /*0f70*/  IMAD.WIDE R6, R9, 0x2, R2 ;  /* 0x0000000209067825 */ /* 0x000fc800078e0202 */
[----:B------:R-:W-:Y:S02]  /*0f80*/  IMAD R9, R8, 0x20, R29 ;  /* 0x0000002008097824 */ /* 0x000fe400078e021d */
[----:B------:R0:W4:Y:S02]  /*0f90*/  LDG.E.U16.CONSTANT R6, desc[UR4][R6.64] ;  /* 0x0000000406067981 */ /* 0x000124000c1e9500 */
[----:B------:R-:W-:-:S06]  /*0fa0*/  IMAD.WIDE R8, R9, 0x2, R2 ;  /* 0x0000000209087825 */ /* 0x000fcc00078e0202 */
[----:B------:R4:W4:Y:S01]  /*0fb0*/  LDG.E.U16.CONSTANT R8, desc[UR4][R8.64] ;  /* 0x0000000408087981 */ /* 0x000922000c1e9500 */
[----:B------:R-:W-:Y:S02]  /*0fc0*/  LOP3.LUT R22, R21, 0x1f, RZ, 0xc0, !PT ;  /* 0x0000001f15167812 */ /* 0x000fe400078ec0ff */
[----:B------:R-:W-:Y:S02]  /*0fd0*/  LOP3.LUT R26, R23, 0x1f, RZ, 0xc0, !PT ;  /* 0x0000001f171a7812 */ /* 0x000fe400078ec0ff */
[----:B------:R-:W-:Y:S02]  /*0fe0*/  LEA R22, R13, R22, 0x5 ;  /* 0x000000160d167211 */ /* 0x000fe400078e28ff */
[----:B------:R-:W-:Y:S01]  /*0ff0*/  LOP3.LUT R24, R23, 0x7fffffe0, RZ, 0xc0, !PT ;  /* 0x7fffffe017187812 */ /* 0x000fe200078ec0ff */
[----:B------:R-:W-:Y:S02]  /*1000*/  IMAD R26, R13, 0x20, R26 ;  /* 0x000000200d1a7824 */ /* 0x000fe400078e021a */
[----:B--2---:R-:W-:Y:S01]  /*1010*/  HADD2.F32 R27, -RZ, R20.H0_H0 ;  /* 0x20000014ff1b7230 */ /* 0x004fe20000004100 */
[----:B------:R-:W-:Y:S01]  /*1020*/  LOP3.LUT R20, R21, 0x7fffffe0, RZ, 0xc0, !PT ;  /* 0x7fffffe015147812 */ /* 0x000fe200078ec0ff */
[----:B------:R-:W-:-:S03]  /*1030*/  VIADD R21, R19, UR6 ;  /* 0x0000000613157c36 */ /* 0x000fc60008000000 */
[----:B-----5:R-:W-:-:S06]  /*1040*/  FMUL.FTZ R29, R0, R27 ;  /* 0x0000001b001d7220 */ /* 0x020fcc0000410000 */
[----:B------:R-:W1:Y:S01]  /*1050*/  F2I.S8.NTZ R29, R29 ;  /* 0x0000001d001d7305 */ /* 0x000e620000202100 */
[----:B---3--:R-:W-:Y:S02]  /*1060*/  HADD2.F32 R5, -RZ, R4.H0_H0 ;  /* 0x20000004ff057230 */ /* 0x008fe40000004100 */
[----:B------:R-:W-:Y:S01]  /*1070*/  IMAD R4, R15, R20, R22 ;  /* 0x000000140f047224 */ /* 0x000fe200078e0216 */
[----:B------:R-:W-:Y:S02]  /*1080*/  LOP3.LUT R20, R25, 0x1f, RZ, 0xc0, !PT ;  /* 0x0000001f19147812 */ /* 0x000fe400078ec0ff */
[----:B------:R-:W-:Y:S01]  /*1090*/  FMUL.FTZ R27, R0, R5 ;  /* 0x00000005001b7220 */ /* 0x000fe20000410000 */
[----:B------:R-:W-:Y:S01]  /*10a0*/  IMAD R5, R15, R24, R26 ;  /* 0x000000180f057224 */ /* 0x000fe200078e021a */
[----:B------:R-:W-:Y:S01]  /*10b0*/  LOP3.LUT R24, R19, 0x1f, RZ, 0xc0, !PT ;  /* 0x0000001f13187812 */ /* 0x000fe200078ec0ff */
[----:B0-----:R-:W-:Y:S01]  /*10c0*/  IMAD R7, R13, 0x20, R20 ;  /* 0x000000200d077824 */ /* 0x001fe200078e0214 */
[----:B------:R-:W-:Y:S01]  /*10d0*/  LOP3.LUT R20, R19, 0x7fffffe0, RZ, 0xc0, !PT ;  /* 0x7fffffe013147812 */ /* 0x000fe200078ec0ff */
[----:B----4-:R-:W-:Y:S01]  /*10e0*/  HADD2.F32 R9, -RZ, R6.H0_H0 ;  /* 0x20000006ff097230 */ /* 0x010fe20000004100 */
[----:B------:R-:W-:Y:S01]  /*10f0*/  LOP3.LUT R6, R25, 0x7fffffe0, RZ, 0xc0, !PT ;  /* 0x7fffffe019067812 */ /* 0x000fe200078ec0ff */
[----:B------:R-:W0:Y:S01]  /*1100*/  F2I.S8.NTZ R27, R27 ;  /* 0x0000001b001b7305 */ /* 0x000e220000202100 */
[----:B------:R-:W-:-:S02]  /*1110*/  LEA R24, R13, R24, 0x5 ;  /* 0x000000180d187211 */ /* 0x000fc400078e28ff */
[----:B------:R-:W-:Y:S01]  /*1120*/  FMUL.FTZ R25, R0, R9 ;  /* 0x0000000900197220 */ /* 0x000fe20000410000 */
[C---:B------:R-:W-:Y:S01]  /*1130*/  IADD3 R22, P0, PT, R4.reuse, UR8, RZ ;  /* 0x0000000804167c10 */ /* 0x040fe2000ff1e0ff */
[----:B------:R-:W-:Y:S02]  /*1140*/  HADD2.F32 R9, -RZ, R8.H0_H0 ;  /* 0x20000008ff097230 */ /* 0x000fe40000004100 */
[C---:B------:R-:W-:Y:S01]  /*1150*/  IMAD R7, R15.reuse, R6, R7 ;  /* 0x000000060f077224 */ /* 0x040fe200078e0207 */
[----:B------:R-:W-:Y:S01]  /*1160*/  LEA.HI.X.SX32 R23, R4, UR9, 0x1, P0 ;  /* 0x0000000904177c11 */ /* 0x000fe200080f0eff */
[----:B------:R-:W2:Y:S01]  /*1170*/  F2I.S8.NTZ R25, R25 ;  /* 0x0000001900197305 */ /* 0x000ea20000202100 */
[----:B------:R-:W-:Y:S01]  /*1180*/  FMUL.FTZ R26, R0, R9 ;  /* 0x00000009001a7220 */ /* 0x000fe20000410000 */
[----:B------:R-:W-:Y:S01]  /*1190*/  IMAD R20, R15, R20, R24 ;  /* 0x000000140f147224 */ /* 0x000fe200078e0218 */
[----:B------:R-:W-:Y:S01]  /*11a0*/  IADD3 R4, P0, PT, R5, UR8, RZ ;  /* 0x0000000805047c10 */ /* 0x000fe2000ff1e0ff */
[----:B-1----:R1:W-:Y:S01]  /*11b0*/  STG.E.U8 desc[UR4][R22.64], R29 ;  /* 0x0000001d16007986 */ /* 0x0023e2000c101104 */
[----:B------:R-:W-:-:S02]  /*11c0*/  IADD3 R6, P1, PT, R7, UR8, RZ ;  /* 0x0000000807067c10 */ /* 0x000fc4000ff3e0ff */
[C---:B------:R-:W-:Y:S01]  /*11d0*/  IADD3 R8, P2, PT, R20.reuse, UR8, RZ ;  /* 0x0000000814087c10 */ /* 0x040fe2000ff5e0ff */
[----:B------:R-:W3:Y:S01]  /*11e0*/  F2I.S8.NTZ R26, R26 ;  /* 0x0000001a001a7305 */ /* 0x000ee20000202100 */
[----:B------:R-:W-:Y:S02]  /*11f0*/  LEA.HI.X.SX32 R5, R5, UR9, 0x1, P0 ;  /* 0x0000000905057c11 */ /* 0x000fe400080f0eff */
[----:B------:R-:W-:Y:S02]  /*1200*/  LEA.HI.X.SX32 R7, R7, UR9, 0x1, P1 ;  /* 0x0000000907077c11 */ /* 0x000fe400088f0eff */
[----:B------:R-:W-:Y:S01]  /*1210*/  LEA.HI.X.SX32 R9, R20, UR9, 0x1, P2 ;  /* 0x0000000914097c11 */ /* 0x000fe200090f0eff */
[----:B0-----:R1:W-:Y:S01]  /*1220*/  STG.E.U8 desc[UR4][R4.64], R27 ;  /* 0x0000001b04007986 */ /* 0x0013e2000c101104 */
[----:B------:R-:W-:-:S03]  /*1230*/  ISETP.GE.AND P0, PT, R21, UR7, PT ;  /* 0x0000000715007c0c */ /* 0x000fc6000bf06270 */
[----:B--2---:R1:W-:Y:S04]  /*1240*/  STG.E.U8 desc[UR4][R6.64], R25 ;  /* 0x0000001906007986 */ /* 0x0043e8000c101104 */
[----:B---3--:R1:W-:Y:S06]  /*1250*/  STG.E.U8 desc[UR4][R8.64], R26 ;  /* 0x0000001a08007986 */ /* 0x0083ec000c101104 */
[----:B------:R-:W-:Y:S05]  /*1260*/  @!P0 BRA `(.L_x_3) ;  /* 0xfffffff400608947 */ /* 0x000fea000383ffff */
[----:B------:R-:W-:Y:S05]  /*1270*/  EXIT ;  /* 0x000000000000794d */ /* 0x000fea0003800000 */
.L_x_4:
[----:B------:R-:W-:-:S00]  /*1280*/  BRA `(.L_x_4) ;  /* 0xfffffffc00fc7947 */ /* 0x000fc0000383ffff */
[----:B------:R-:W-:-:S00]  /*1290*/  NOP ;  /* 0x0000000000007918 */ /* 0x000fc00000000000 */
        /* <DEDUP_REMOVED lines=14> */
.L_x_20:


//--------------------- .text._ZN17fastertransformer24image_merge_col32_kernelIfEEvPaPKT_iiiiPKf --------------------------
	.section	.text._ZN17fastertransformer24image_merge_col32_kernelIfEEvPaPKT_iiiiPKf,"ax",@progbits
	.align	128
        .global         _ZN17fastertransformer24image_merge_col32_kernelIfEEvPaPKT_iiiiPKf
        .type           _ZN17fastertransformer24image_merge_col32_kernelIfEEvPaPKT_iiiiPKf,@function
        .size           _ZN17fastertransformer24image_merge_col32_kernelIfEEvPaPKT_iiiiPKf,(.L_x_21 - _ZN17fastertransformer24image_merge_col32_kernelIfEEvPaPKT_iiiiPKf)
        .other          _ZN17fastertransformer24image_merge_col32_kernelIfEEvPaPKT_iiiiPKf,@"STO_CUDA_ENTRY STV_DEFAULT"
_ZN17fastertransformer24image_merge_col32_kernelIfEEvPaPKT_iiiiPKf:
.text._ZN17fastertransformer24image_merge_col32_kernelIfEEvPaPKT_iiiiPKf:
        /* <DEDUP_REMOVED lines=24> */
[----:B0-----:R-:W-:-:S02]  /*0180*/  IMAD.MOV.U32 R4, RZ, RZ, RZ ;  /* 0x000000ffff047224 */ /* 0x001fc400078e00ff */
[----:B-1----:R-:W-:-:S04]  /*0190*/  IMAD.MOV R9, RZ, RZ, -R5 ;  /* 0x000000ffff097224 */ /* 0x002fc800078e0a05 */
[----:B------:R-:W-:-:S04]  /*01a0*/  IMAD R3, R9, UR6, RZ ;  /* 0x0000000609037c24 */ /* 0x000fc8000f8e02ff */
[----:B------:R-:W-:-:S06]  /*01b0*/  IMAD.HI.U32 R8, R5, R3, R4 ;  /* 0x0000000305087227 */ /* 0x000fcc00078e0004 */
[----:B------:R-:W-:-:S05]  /*01c0*/  IMAD.HI.U32 R3, R8, R7, RZ ;  /* 0x0000000708037227 */ /* 0x000fca00078e00ff */
[----:B------:R-:W-:-:S05]  /*01d0*/  IADD3 R4, PT, PT, -R3, RZ, RZ ;  /* 0x000000ff03047210 */ /* 0x000fca0007ffe1ff */
[----:B------:R-:W-:-:S05]  /*01e0*/  IMAD R7, R4, UR6, R7 ;  /* 0x0000000604077c24 */ /* 0x000fca000f8e0207 */
[----:B------:R-:W-:-:S13]  /*01f0*/  ISETP.GE.U32.AND P0, PT, R7, UR6, PT ;  /* 0x0000000607007c0c */ /* 0x000fda000bf06070 */
[----:B------:R-:W-:Y:S02]  /*0200*/  @P0 VIADD R7, R7, -UR6 ;  /* 0x8000000607070c36 */ /* 0x000fe40008000000 */
[----:B------:R-:W-:-:S03]  /*0210*/  @P0 VIADD R3, R3, 0x1 ;  /* 0x0000000103030836 */ /* 0x000fc60000000000 */
[----:B------:R-:W-:Y:S02]  /*0220*/  ISETP.GE.U32.AND P1, PT, R7, UR6, PT ;  /* 0x0000000607007c0c */ /* 0x000fe4000bf26070 */
[----:B------:R-:W0:Y:S11]  /*0230*/  LDC.64 R6, c[0x0][0x390] ;  /* 0x0000e400ff067b82 */ /* 0x000e360000000a00 */
[----:B------:R-:W-:Y:S01]  /*0240*/  @P1 VIADD R3, R3, 0x1 ;  /* 0x0000000103031836 */ /* 0x000fe20000000000 */
        /* <DEDUP_REMOVED lines=10> */
[----:B------:R-:W-:Y:S02]  /*02f0*/  IMAD R5, R5, R14, RZ ;  /* 0x0000000e05057224 */ /* 0x000fe400078e02ff */
[----:B------:R-:W-:Y:S01]  /*0300*/  IMAD.SHL.U32 R14, R14, 0x2, RZ ;  /* 0x000000020e0e7824 */ /* 0x000fe200078e00ff */
[----:B------:R-:W-:Y:S01]  /*0310*/  SHF.L.U32 R12, R3, 0x2, RZ ;  /* 0x00000002030c7819 */ /* 0x000fe200000006ff */
[C---:B------:R-:W-:Y:S01]  /*0320*/  IMAD.IADD R13, R5.reuse, 0x1, R2 ;  /* 0x00000001050d7824 */ /* 0x040fe200078e0202 */
[----:B------:R-:W-:-:S02]  /*0330*/  LEA R16, R5, UR7, 0x1 ;  /* 0x0000000705107c11 */ /* 0x000fc4000f8e08ff */
[----:B------:R-:W-:-:S03]  /*0340*/  SHF.R.S32.HI R15, RZ, 0x2, R12 ;  /* 0x00000002ff0f7819 */ /* 0x000fc6000001140c */
[----:B------:R-:W-:Y:S02]  /*0350*/  IMAD.SHL.U32 R16, R16, 0x2, RZ ;  /* 0x0000000210107824 */ /* 0x000fe400078e00ff */
[----:B------:R-:W-:Y:S05]  /*0360*/  @!P1 BRA `(.L_x_6) ;  /* 0x0000000000e49947 */ /* 0x000fea0003800000 */
[-C--:B------:R-:W-:Y:S01]  /*0370*/  IABS R8, R10.reuse ;  /* 0x0000000a00087213 */ /* 0x080fe20000000000 */
[----:B------:R-:W1:Y:S01]  /*0380*/  LDC.64 R2, c[0x0][0x388] ;  /* 0x0000e200ff027b82 */ /* 0x000e620000000a00 */
[----:B------:R-:W-:Y:S01]  /*0390*/  VIADD R4, R4, 0x1 ;  /* 0x0000000104047836 */ /* 0x000fe20000000000 */
[----:B------:R-:W-:Y:S01]  /*03a0*/  ISETP.NE.AND P1, PT, R10, RZ, PT ;  /* 0x000000ff0a00720c */ /* 0x000fe20003f25270 */
[----:B------:R-:W2:Y:S01]  /*03b0*/  I2F.RP R6, R8 ;  /* 0x0000000800067306 */ /* 0x000ea20000209400 */
[----:B------:R-:W-:Y:S02]  /*03c0*/  LOP3.LUT R17, RZ, R10, RZ, 0x33, !PT ;  /* 0x0000000aff117212 */ /* 0x000fe400078e33ff */
[----:B------:R-:W-:Y:S01]  /*03d0*/  LOP3.LUT R18, R4, 0x3, RZ, 0xc0, !PT ;  /* 0x0000000304127812 */ /* 0x000fe200078ec0ff */
[----:B------:R-:W-:-:S04]  /*03e0*/  IMAD.MOV.U32 R4, RZ, RZ, RZ ;  /* 0x000000ffff047224 */ /* 0x000fc800078e00ff */
[----:B------:R-:W-:Y:S01]  /*03f0*/  IMAD.MOV R18, RZ, RZ, -R18 ;  /* 0x000000ffff127224 */ /* 0x000fe200078e0a12 */
[----:B--2---:R-:W2:Y:S02]  /*0400*/  MUFU.RCP R6, R6 ;  /* 0x0000000600067308 */ /* 0x004ea40000001000 */
[----:B--2---:R-:W-:-:S06]  /*0410*/  VIADD R5, R6, 0xffffffe ;  /* 0x0ffffffe06057836 */ /* 0x004fcc0000000000 */
[----:B------:R-:W2:Y:S02]  /*0420*/  F2I.FTZ.U32.TRUNC.NTZ R5, R5 ;  /* 0x0000000500057305 */ /* 0x000ea4000021f000 */
[----:B--2---:R-:W-:-:S05]  /*0430*/  IADD3 R9, PT, PT, RZ, -R5, RZ ;  /* 0x80000005ff097210 */ /* 0x004fca0007ffe0ff */
[----:B------:R-:W-:-:S04]  /*0440*/  IMAD R9, R9, R8, RZ ;  /* 0x0000000809097224 */ /* 0x000fc800078e02ff */
[----:B-1----:R-:W-:-:S07]  /*0450*/  IMAD.HI.U32 R9, R5, R9, R4 ;  /* 0x0000000905097227 */ /* 0x002fce00078e0004 */
.L_x_7:
        /* <DEDUP_REMOVED lines=15> */
[----:B------:R-:W-:Y:S01]  /*0550*/  LEA.HI R5, R4, R4, RZ, 0x1 ;  /* 0x0000000404057211 */ /* 0x000fe200078f08ff */
[----:B------:R-:W-:-:S03]  /*0560*/  IMAD.MOV R6, RZ, RZ, -R4 ;  /* 0x000000ffff067224 */ /* 0x000fc600078e0a04 */
[----:B------:R-:W-:Y:S01]  /*0570*/  LOP3.LUT R7, R5, 0x7fffffe, RZ, 0xc0, !PT ;  /* 0x07fffffe05077812 */ /* 0x000fe200078ec0ff */
[----:B------:R-:W-:-:S03]  /*0580*/  IMAD R6, R10, R6, R21 ;  /* 0x000000060a067224 */ /* 0x000fc600078e0215 */
[----:B------:R-:W-:Y:S02]  /*0590*/  IADD3 R4, PT, PT, R4, -R7, RZ ;  /* 0x8000000704047210 */ /* 0x000fe40007ffe0ff */
[C---:B------:R-:W-:Y:S02]  /*05a0*/  LOP3.LUT R19, R6.reuse, 0x7fffffe0, RZ, 0xc0, !PT ;  /* 0x7fffffe006137812 */ /* 0x040fe400078ec0ff */
[----:B------:R-:W-:Y:S01]  /*05b0*/  LEA.HI R7, R5, R16, RZ, 0x1f ;  /* 0x0000001005077211 */ /* 0x000fe200078ff8ff */
[----:B------:R-:W-:Y:S01]  /*05c0*/  IMAD R5, R11, 0x2, R4 ;  /* 0x000000020b057824 */ /* 0x000fe200078e0204 */
[----:B------:R-:W-:-:S03]  /*05d0*/  LOP3.LUT R6, R6, 0x1f, RZ, 0xc0, !PT ;  /* 0x0000001f06067812 */ /* 0x000fc600078ec0ff */
[----:B------:R-:W-:Y:S02]  /*05e0*/  IMAD R5, R14, R5, R7 ;  /* 0x000000050e057224 */ /* 0x000fe400078e0207 */
[----:B------:R-:W-:-:S04]  /*05f0*/  IMAD R6, R12, R19, R6 ;  /* 0x000000130c067224 */ /* 0x000fc800078e0206 */
[----:B------:R-:W-:-:S04]  /*0600*/  IMAD R5, R5, 0x20, R6 ;  /* 0x0000002005057824 */ /* 0x000fc800078e0206 */
[----:B------:R-:W-:-:S06]  /*0610*/  IMAD.WIDE R4, R5, 0x4, R2 ;  /* 0x0000000405047825 */ /* 0x000fcc00078e0202 */
[----:B------:R-:W2:Y:S01]  /*0620*/  LDG.E.CONSTANT R5, desc[UR4][R4.64] ;  /* 0x0000000404057981 */ /* 0x000ea2000c1e9900 */
[C---:B------:R-:W-:Y:S01]  /*0630*/  LOP3.LUT R20, R21.reuse, 0x1f, RZ, 0xc0, !PT ;  /* 0x0000001f15147812 */ /* 0x040fe200078ec0ff */
[----:B------:R-:W-:Y:S01]  /*0640*/  VIADD R18, R18, 0x1 ;  /* 0x0000000112127836 */ /* 0x000fe20000000000 */
[C---:B------:R-:W-:Y:S02]  /*0650*/  LOP3.LUT R6, R21.reuse, 0x7fffffe0, RZ, 0xc0, !PT ;  /* 0x7fffffe015067812 */ /* 0x040fe400078ec0ff */
[----:B------:R-:W-:Y:S01]  /*0660*/  IADD3 R21, PT, PT, R21, UR6, RZ ;  /* 0x0000000615157c10 */ /* 0x000fe2000fffe0ff */
[----:B------:R-:W-:-:S04]  /*0670*/  IMAD R20, R13, 0x20, R20 ;  /* 0x000000200d147824 */ /* 0x000fc800078e0214 */
[----:B------:R-:W-:-:S05]  /*0680*/  IMAD R20, R15, R6, R20 ;  /* 0x000000060f147224 */ /* 0x000fca00078e0214 */
[----:B0-----:R-:W-:-:S04]  /*0690*/  IADD3 R6, P2, PT, R20, UR8, RZ ;  /* 0x0000000814067c10 */ /* 0x001fc8000ff5e0ff */
[----:B------:R-:W-:Y:S02]  /*06a0*/  LEA.HI.X.SX32 R7, R20, UR9, 0x1, P2 ;  /* 0x0000000914077c11 */ /* 0x000fe400090f0eff */
[----:B------:R-:W-:Y:S01]  /*06b0*/  ISETP.NE.AND P2, PT, R18, RZ, PT ;  /* 0x000000ff1200720c */ /* 0x000fe20003f45270 */
[----:B--2--5:R-:W-:-:S06]  /*06c0*/  FMUL.FTZ R19, R0, R5 ;  /* 0x0000000500137220 */ /* 0x024fcc0000410000 */
[----:B------:R-:W0:Y:S02]  /*06d0*/  F2I.S8.NTZ R19, R19 ;  /* 0x0000001300137305 */ /* 0x000e240000202100 */
[----:B0-----:R1:W-:Y:S04]  /*06e0*/  STG.E.U8 desc[UR4][R6.64], R19 ;  /* 0x0000001306007986 */ /* 0x0013e8000c101104 */
[----:B------:R-:W-:Y:S05]  /*06f0*/  @P2 BRA `(.L_x_7) ;  /* 0xfffffffc00582947 */ /* 0x000fea000383ffff */
.L_x_6:
[----:B0-----:R-:W-:Y:S05]  /*0700*/  BSYNC.RECONVERGENT B0 ;  /* 0x0000000000007941 */ /* 0x001fea0003800200 */
.L_x_5:
        /* <DEDUP_REMOVED lines=10> */
[----:B-1----:R-:W-:-:S04]  /*07b0*/  IMAD.MOV R6, RZ, RZ, -R19 ;  /* 0x000000ffff067224 */ /* 0x002fc800078e0a13 */
[----:B------:R-:W-:-:S04]  /*07c0*/  IMAD R5, R6, R17, RZ ;  /* 0x0000001106057224 */ /* 0x000fc800078e02ff */
[----:B0-2-4-:R-:W-:-:S07]  /*07d0*/  IMAD.HI.U32 R18, R19, R5, R18 ;  /* 0x0000000513127227 */ /* 0x015fce00078e0012 */
.L_x_8:
[-C--:B------:R-:W-:Y:S01]  /*07e0*/  IABS R6, R10.reuse ;  /* 0x0000000a00067213 */ /* 0x080fe20000000000 */
[----:B------:R-:W-:Y:S01]  /*07f0*/  VIADD R23, R21, UR6 ;  /* 0x0000000615177c36 */ /* 0x000fe20008000000 */
[----:B------:R-:W-:Y:S02]  /*0800*/  IABS R5, R21 ;  /* 0x0000001500057213 */ /* 0x000fe40000000000 */
[----:B------:R-:W0:Y:S01]  /*0810*/  I2F.RP R9, R6 ;  /* 0x0000000600097306 */ /* 0x000e220000209400 */
[----:B------:R-:W-:Y:S01]  /*0820*/  IABS R4, R10 ;  /* 0x0000000a00047213 */ /* 0x000fe20000000000 */
[----:B------:R-:W-:Y:S02]  /*0830*/  VIADD R25, R23, UR6 ;  /* 0x0000000617197c36 */ /* 0x000fe40008000000 */
[----:B------:R-:W-:Y:S01]  /*0840*/  IMAD.HI.U32 R8, R18, R5, RZ ;  /* 0x0000000512087227 */ /* 0x000fe200078e00ff */
[----:B------:R-:W-:-:S03]  /*0850*/  IADD3 R7, PT, PT, RZ, -R4, RZ ;  /* 0x80000004ff077210 */ /* 0x000fc60007ffe0ff */
        /* <DEDUP_REMOVED lines=14> */
[----:B------:R-:W-:Y:S01]  /*0940*/  ISETP.NE.AND P0, PT, R10, RZ, PT ;  /* 0x000000ff0a00720c */ /* 0x000fe20003f05270 */
[----:B0-----:R-:W-:-:S04]  /*0950*/  IMAD.MOV R5, RZ, RZ, -R19 ;  /* 0x000000ffff057224 */ /* 0x001fc800078e0a13 */
        /* <DEDUP_REMOVED lines=38> */
[----:B------:R-:W-:Y:S02]  /*0bc0*/  IMAD.MOV.U32 R29, RZ, RZ, R4 ;  /* 0x000000ffff1d7224 */ /* 0x000fe400078e0004 */
[----:B------:R-:W-:-:S02]  /*0bd0*/  IMAD.MOV R24, RZ, RZ, -R5 ;  /* 0x000000ffff187224 */ /* 0x000fc400078e0a05 */
[----:B------:R-:W-:Y:S01]  /*0be0*/  IMAD R19, R11, 0x2, R20 ;  /* 0x000000020b137824 */ /* 0x000fe200078e0214 */
[----:B------:R-:W-:Y:S01]  /*0bf0*/  @!P3 IADD3 R29, PT, PT, -R29, RZ, RZ ;  /* 0x000000ff1d1db210 */ /* 0x000fe20007ffe1ff */
[----:B------:R-:W-:Y:S02]  /*0c00*/  IMAD R4, R10, R24, R23 ;  /* 0x000000180a047224 */ /* 0x000fe400078e0217 */
[----:B------:R-:W-:Y:S01]  /*0c10*/  IMAD R22, R14, R19, R22 ;  /* 0x000000130e167224 */ /* 0x000fe200078e0216 */
[----:B------:R-:W-:Y:S02]  /*0c20*/  LEA.HI R19, R5, R5, RZ, 0x1 ;  /* 0x0000000505137211 */ /* 0x000fe400078f08ff */
[----:B------:R-:W-:Y:S01]  /*0c30*/  LOP3.LUT R27, R4, 0x7fffffe0, RZ, 0xc0, !PT ;  /* 0x7fffffe0041b7812 */ /* 0x000fe200078ec0ff */
[----:B------:R-:W-:Y:S01]  /*0c40*/  IMAD R9, R22, 0x20, R9 ;  /* 0x0000002016097824 */ /* 0x000fe200078e0209 */
[----:B------:R-:W-:Y:S02]  /*0c50*/  LOP3.LUT R4, R4, 0x1f, RZ, 0xc0, !PT ;  /* 0x0000001f04047812 */ /* 0x000fe400078ec0ff */
[----:B------:R-:W-:-:S03]  /*0c60*/  SEL R20, R8, R29, !P0 ;  /* 0x0000001d08147207 */ /* 0x000fc60004000000 */
[----:B------:R-:W-:Y:S01]  /*0c70*/  IMAD R22, R12, R27, R4 ;  /* 0x0000001b0c167224 */ /* 0x000fe200078e0204 */
[C---:B------:R-:W-:Y:S01]  /*0c80*/  LOP3.LUT R4, R19.reuse, 0x7fffffe, RZ, 0xc0, !PT ;  /* 0x07fffffe13047812 */ /* 0x040fe200078ec0ff */
[----:B------:R-:W-:Y:S01]  /*0c90*/  IMAD.MOV R24, RZ, RZ, -R20 ;  /* 0x000000ffff187224 */ /* 0x000fe200078e0a14 */
[----:B------:R-:W-:-:S03]  /*0ca0*/  LEA.HI R19, R19, R16, RZ, 0x1f ;  /* 0x0000001013137211 */ /* 0x000fc600078ff8ff */
[----:B------:R-:W-:Y:S02]  /*0cb0*/  IMAD.IADD R4, R5, 0x1, -R4 ;  /* 0x0000000105047824 */ /* 0x000fe400078e0a04 */
[----:B------:R-:W-:-:S03]  /*0cc0*/  IMAD R24, R10, R24, R25 ;  /* 0x000000180a187224 */ /* 0x000fc600078e0219 */
[----:B------:R-:W-:Y:S02]  /*0cd0*/  LEA R5, R11, R4, 0x1 ;  /* 0x000000040b057211 */ /* 0x000fe400078e08ff */
[C---:B------:R-:W-:Y:S02]  /*0ce0*/  LOP3.LUT R27, R24.reuse, 0x7fffffe0, RZ, 0xc0, !PT ;  /* 0x7fffffe0181b7812 */ /* 0x040fe400078ec0ff */
[----:B------:R-:W-:Y:S01]  /*0cf0*/  LOP3.LUT R24, R24, 0x1f, RZ, 0xc0, !PT ;  /* 0x0000001f18187812 */ /* 0x000fe200078ec0ff */
[----:B------:R-:W-:Y:S02]  /*0d00*/  IMAD R29, R14, R5, R19 ;  /* 0x000000050e1d7224 */ /* 0x000fe400078e0213 */
[----:B------:R-:W-:Y:S02]  /*0d10*/  VIADD R19, R25, UR6 ;  /* 0x0000000619137c36 */ /* 0x000fe40008000000 */
[----:B------:R-:W-:Y:S01]  /*0d20*/  IMAD R29, R29, 0x20, R22 ;  /* 0x000000201d1d7824 */ /* 0x000fe200078e0216 */
[----:B------:R-:W-:Y:S01]  /*0d30*/  LEA.HI R22, R20, R20, RZ, 0x1 ;  /* 0x0000001414167211 */ /* 0x000fe200078f08ff */
[----:B------:R-:W-:Y:S01]  /*0d40*/  IMAD.WIDE R4, R9, 0x4, R2 ;  /* 0x0000000409047825 */ /* 0x000fe200078e0202 */
[----:B------:R-:W-:-:S03]  /*0d50*/  IABS R26, R19 ;  /* 0x00000013001a7213 */ /* 0x000fc60000000000 */
[----:B------:R-:W-:Y:S01]  /*0d60*/  IMAD R9, R12, R27, R24 ;  /* 0x0000001b0c097224 */ /* 0x000fe200078e0218 */
[C---:B------:R-:W-:Y:S01]  /*0d70*/  LOP3.LUT R24, R22.reuse, 0x7fffffe, RZ, 0xc0, !PT ;  /* 0x07fffffe16187812 */ /* 0x040fe200078ec0ff */
[----:B------:R0:W2:Y:S01]  /*0d80*/  LDG.E.CONSTANT R27, desc[UR4][R4.64] ;  /* 0x00000004041b7981 */ /* 0x0000a2000c1e9900 */
[----:B------:R-:W-:-:S03]  /*0d90*/  LEA.HI R22, R22, R16, RZ, 0x1f ;  /* 0x0000001016167211 */ /* 0x000fc600078ff8ff */
[----:B------:R-:W-:Y:S02]  /*0da0*/  IMAD.IADD R20, R20, 0x1, -R24 ;  /* 0x0000000114147824 */ /* 0x000fe400078e0a18 */
[----:B------:R-:W-:-:S04]  /*0db0*/  IMAD.HI.U32 R24, R18, R26, RZ ;  /* 0x0000001a12187227 */ /* 0x000fc800078e00ff */
[----:B------:R-:W-:Y:S01]  /*0dc0*/  IMAD R26, R24, R7, R26 ;  /* 0x00000007181a7224 */ /* 0x000fe200078e021a */
[----:B0-----:R-:W-:Y:S01]  /*0dd0*/  LOP3.LUT R4, R19, R10, RZ, 0x3c, !PT ;  /* 0x0000000a13047212 */ /* 0x001fe200078e3cff */
[----:B------:R-:W-:-:S03]  /*0de0*/  IMAD R5, R11, 0x2, R20 ;  /* 0x000000020b057824 */ /* 0x000fc600078e0214 */
[----:B------:R-:W-:Y:S01]  /*0df0*/  ISETP.GT.U32.AND P2, PT, R17, R26, PT ;  /* 0x0000001a1100720c */ /* 0x000fe20003f44070 */
[----:B------:R-:W-:Y:S01]  /*0e00*/  IMAD R22, R14, R5, R22 ;  /* 0x000000050e167224 */ /* 0x000fe200078e0216 */
[----:B------:R-:W-:-:S04]  /*0e10*/  ISETP.GE.AND P3, PT, R4, RZ, PT ;  /* 0x000000ff0400720c */ /* 0x000fc80003f66270 */
[----:B------:R-:W-:-:S07]  /*0e20*/  LEA R9, R22, R9, 0x5 ;  /* 0x0000000916097211 */ /* 0x000fce00078e28ff */
        /* <DEDUP_REMOVED lines=12> */
[----:B------:R-:W-:Y:S01]  /*0ef0*/  IMAD.WIDE R4, R29, 0x4, R2 ;  /* 0x000000041d047825 */ /* 0x000fe200078e0202 */
[----:B------:R-:W-:-:S02]  /*0f00*/  LOP3.LUT R20, R8, 0x7fffffe0, RZ, 0xc0, !PT ;  /* 0x7fffffe008147812 */ /* 0x000fc400078ec0ff */
[----:B------:R-:W-:Y:S01]  /*0f10*/  LOP3.LUT R8, R8, 0x1f, RZ, 0xc0, !PT ;  /* 0x0000001f08087812 */ /* 0x000fe200078ec0ff */
[----:B------:R-:W-:Y:S02]  /*0f20*/  IMAD R6, R11, 0x2, R6 ;  /* 0x000000020b067824 */ /* 0x000fe400078e0206 */
[----:B------:R0:W3:Y:S02]  /*0f30*/  LDG.E.CONSTANT R5, desc[UR4][R4.64] ;  /* 0x0000000404057981 */ /* 0x0000e4000c1e9900 */
[----:B------:R-:W-:Y:S02]  /*0f40*/  IMAD R29, R12, R20, R8 ;  /* 0x000000140c1d7224 */ /* 0x000fe400078e0208 */
[----:B------:R-:W-:Y:S02]  /*0f50*/  IMAD R8, R14, R6, R7 ;  /* 0x000000060e087224 */ /* 0x000fe400078e0207 */
[----:B------:R-:W-:-:S04]  /*0f60*/  IMAD.WIDE R6, R9, 0x4, R2 ;  /* 0x0000000409067825 */ /* 0x000fc800078e0202 */
[----:B------:R-:W-:Y:S02]  /*0f70*/  IMAD R9, R8, 0x20, R29 ;  /* 0x0000002008097824 */ /* 0x000fe400078e021d */
[----:B------:R-:W4:Y:S02]  /*0f80*/  LDG.E.CONSTANT R7, desc[UR4][R6.64] ;  /* 0x0000000406077981 */ /* 0x000f24000c1e9900 */
[----:B------:R-:W-:-:S06]  /*0f90*/  IMAD.WIDE R8, R9, 0x4, R2 ;  /* 0x0000000409087825 */ /* 0x000fcc00078e0202 */
[----:B------:R1:W4:Y:S01]  /*0fa0*/  LDG.E.CONSTANT R9, desc[UR4][R8.64] ;  /* 0x0000000408097981 */ /* 0x000322000c1e9900 */
[----:B------:R-:W-:Y:S02]  /*0fb0*/  LOP3.LUT R22, R21, 0x1f, RZ, 0xc0, !PT ;  /* 0x0000001f15167812 */ /* 0x000fe400078ec0ff */
[----:B------:R-:W-:-:S03]  /*0fc0*/  LOP3.LUT R24, R23, 0x1f, RZ, 0xc0, !PT ;  /* 0x0000001f17187812 */ /* 0x000fc600078ec0ff */
[----:B0-----:R-:W-:Y:S01]  /*0fd0*/  IMAD R4, R13, 0x20, R22 ;  /* 0x000000200d047824 */ /* 0x001fe200078e0216 */
[----:B------:R-:W-:Y:S01]  /*0fe0*/  LOP3.LUT R22, R23, 0x7fffffe0, RZ, 0xc0, !PT ;  /* 0x7fffffe017167812 */ /* 0x000fe200078ec0ff */
[----:B------:R-:W-:Y:S01]  /*0ff0*/  IMAD R24, R13, 0x20, R24 ;  /* 0x000000200d187824 */ /* 0x000fe200078e0218 */
[----:B------:R-:W-:Y:S02]  /*1000*/  LOP3.LUT R20, R21, 0x7fffffe0, RZ, 0xc0, !PT ;  /* 0x7fffffe015147812 */ /* 0x000fe400078ec0ff */
[C---:B-1----:R-:W-:Y:S02]  /*1010*/  LOP3.LUT R8, R25.reuse, 0x1f, RZ, 0xc0, !PT ;  /* 0x0000001f19087812 */ /* 0x042fe400078ec0ff */
[----:B------:R-:W-:Y:S01]  /*1020*/  LOP3.LUT R6, R25, 0x7fffffe0, RZ, 0xc0, !PT ;  /* 0x7fffffe019067812 */ /* 0x000fe200078ec0ff */
[----:B------:R-:W-:Y:S01]  /*1030*/  IMAD R4, R15, R20, R4 ;  /* 0x000000140f047224 */ /* 0x000fe200078e0204 */
[----:B------:R-:W-:Y:S02]  /*1040*/  LEA R8, R13, R8, 0x5 ;  /* 0x000000080d087211 */ /* 0x000fe400078e28ff */
[C---:B------:R-:W-:Y:S01]  /*1050*/  LOP3.LUT R20, R19.reuse, 0x7fffffe0, RZ, 0xc0, !PT ;  /* 0x7fffffe013147812 */ /* 0x040fe200078ec0ff */
[----:B------:R-:W-:-:S02]  /*1060*/  VIADD R21, R19, UR6 ;  /* 0x0000000613157c36 */ /* 0x000fc40008000000 */
[----:B--2--5:R-:W-:-:S06]  /*1070*/  FMUL.FTZ R29, R0, R27 ;  /* 0x0000001b001d7220 */ /* 0x024fcc0000410000 */
[----:B------:R-:W0:Y:S01]  /*1080*/  F2I.S8.NTZ R29, R29 ;  /* 0x0000001d001d7305 */ /* 0x000e220000202100 */
[----:B---3--:R-:W-:Y:S01]  /*1090*/  FMUL.FTZ R27, R0, R5 ;  /* 0x00000005001b7220 */ /* 0x008fe20000410000 */
[----:B------:R-:W-:Y:S01]  /*10a0*/  IMAD R5, R15, R22, R24 ;  /* 0x000000160f057224 */ /* 0x000fe200078e0218 */
[----:B------:R-:W-:Y:S02]  /*10b0*/  LOP3.LUT R24, R19, 0x1f, RZ, 0xc0, !PT ;  /* 0x0000001f13187812 */ /* 0x000fe400078ec0ff */
[----:B------:R-:W-:-:S03]  /*10c0*/  IADD3 R22, P0, PT, R4, UR8, RZ ;  /* 0x0000000804167c10 */ /* 0x000fc6000ff1e0ff */
[----:B------:R-:W1:Y:S01]  /*10d0*/  F2I.S8.NTZ R27, R27 ;  /* 0x0000001b001b7305 */ /* 0x000e620000202100 */
[----:B------:R-:W-:Y:S02]  /*10e0*/  IMAD R24, R13, 0x20, R24 ;  /* 0x000000200d187824 */ /* 0x000fe400078e0218 */
[C---:B----4-:R-:W-:Y:S01]  /*10f0*/  FMUL.FTZ R25, R0.reuse, R7 ;  /* 0x0000000700197220 */ /* 0x050fe20000410000 */
[----:B------:R-:W-:Y:S02]  /*1100*/  IMAD R7, R15, R6, R8 ;  /* 0x000000060f077224 */ /* 0x000fe400078e0208 */
[----:B------:R-:W-:-:S03]  /*1110*/  FMUL.FTZ R26, R0, R9 ;  /* 0x00000009001a7220 */ /* 0x000fc60000410000 */
[----:B------:R-:W2:Y:S01]  /*1120*/  F2I.S8.NTZ R25, R25 ;  /* 0x0000001900197305 */ /* 0x000ea20000202100 */
[----:B------:R-:W-:Y:S01]  /*1130*/  IMAD R20, R15, R20, R24 ;  /* 0x000000140f147224 */ /* 0x000fe200078e0218 */
[----:B------:R-:W-:Y:S02]  /*1140*/  LEA.HI.X.SX32 R23, R4, UR9, 0x1, P0 ;  /* 0x0000000904177c11 */ /* 0x000fe400080f0eff */
[----:B------:R-:W-:-:S04]  /*1150*/  IADD3 R4, P0, PT, R5, UR8, RZ ;  /* 0x0000000805047c10 */ /* 0x000fc8000ff1e0ff */
[----:B------:R-:W3:Y:S01]  /*1160*/  F2I.S8.NTZ R26, R26 ;  /* 0x0000001a001a7305 */ /* 0x000ee20000202100 */
[----:B------:R-:W-:Y:S02]  /*1170*/  IADD3 R6, P1, PT, R7, UR8, RZ ;  /* 0x0000000807067c10 */ /* 0x000fe4000ff3e0ff */
[C---:B------:R-:W-:Y:S02]  /*1180*/  IADD3 R8, P2, PT, R20.reuse, UR8, RZ ;  /* 0x0000000814087c10 */ /* 0x040fe4000ff5e0ff */
[----:B------:R-:W-:Y:S02]  /*1190*/  LEA.HI.X.SX32 R5, R5, UR9, 0x1, P0 ;  /* 0x0000000905057c11 */ /* 0x000fe400080f0eff */
[----:B------:R-:W-:Y:S02]  /*11a0*/  LEA.HI.X.SX32 R7, R7, UR9, 0x1, P1 ;  /* 0x0000000907077c11 */ /* 0x000fe400088f0eff */
[----:B------:R-:W-:Y:S01]  /*11b0*/  LEA.HI.X.SX32 R9, R20, UR9, 0x1, P2 ;  /* 0x0000000914097c11 */ /* 0x000fe200090f0eff */
[----:B0-----:R0:W-:Y:S04]  /*11c0*/  STG.E.U8 desc[UR4][R22.64], R29 ;  /* 0x0000001d16007986 */ /* 0x0011e8000c101104 */
[----:B-1----:R0:W-:Y:S04]  /*11d0*/  STG.E.U8 desc[UR4][R4.64], R27 ;  /* 0x0000001b04007986 */ /* 0x0021e8000c101104 */
[----:B--2---:R0:W-:Y:S04]  /*11e0*/  STG.E.U8 desc[UR4][R6.64], R25 ;  /* 0x0000001906007986 */ /* 0x0041e8000c101104 */
[----:B---3--:R0:W-:Y:S01]  /*11f0*/  STG.E.U8 desc[UR4][R8.64], R26 ;  /* 0x0000001a08007986 */ /* 0x0081e2000c101104 */
[----:B------:R-:W-:-:S13]  /*1200*/  ISETP.GE.AND P0, PT, R21, UR7, PT ;  /* 0x0000000715007c0c */ /* 0x000fda000bf06270 */
[----:B0-----:R-:W-:Y:S05]  /*1210*/  @!P0 BRA `(.L_x_8) ;  /* 0xfffffff400708947 */ /* 0x001fea000383ffff */
[----:B------:R-:W-:Y:S05]  /*1220*/  EXIT ;  /* 0x000000000000794d */ /* 0x000fea0003800000 */
.L_x_9:
        /* <DEDUP_REMOVED lines=13> */
.L_x_21:


//--------------------- .text._ZN17fastertransformer18image_merge_kernelI6__halfEEvPT_PKS2_iiii --------------------------
	.section	.text._ZN17fastertransformer18image_merge_kernelI6__halfEEvPT_PKS2_iiii,"ax",@progbits
	.align	128
        .global         _ZN17fastertransformer18image_merge_kernelI6__halfEEvPT_PKS2_iiii
        .type           _ZN17fastertransformer18image_merge_kernelI6__halfEEvPT_PKS2_iiii,@function
        .size           _ZN17fastertransformer18image_merge_kernelI6__halfEEvPT_PKS2_iiii,(.L_x_22 - _ZN17fastertransformer18image_merge_kernelI6__halfEEvPT_PKS2_iiii)
        .other          _ZN17fastertransformer18image_merge_kernelI6__halfEEvPT_PKS2_iiii,@"STO_CUDA_ENTRY STV_DEFAULT"
_ZN17fastertransformer18image_merge_kernelI6__halfEEvPT_PKS2_iiii:
.text._ZN17fastertransformer18image_merge_kernelI6__halfEEvPT_PKS2_iiii:
[----:B------:R-:W-:Y:S01]  /*0000*/  LDC R1, c[0x0][0x37c] ;  /* 0x0000df00ff017b82 */ /* 0x000fe20000000800 */
[----:B------:R-:W0:Y:S07]  /*0010*/  S2R R26, SR_TID.X ;  /* 0x00000000001a7919 */ /* 0x000e2e0000002100 */
[----:B------:R-:W0:Y:S01]  /*0020*/  LDC.64 R2, c[0x0][0x398] ;  /* 0x0000e600ff027b82 */ /* 0x000e220000000a00 */
[----:B------:R-:W1:Y:S07]  /*0030*/  LDCU UR5, c[0x0][0x394] ;  /* 0x00007280ff0577ac */ /* 0x000e6e0008000800 */
[----:B------:R-:W1:Y:S08]  /*0040*/  S2UR UR4, SR_CTAID.Z ;  /* 0x00000000000479c3 */ /* 0x000e700000002700 */
[----:B------:R-:W2:Y:S01]  /*0050*/  LDC R14, c[0x0][0x360] ;  /* 0x0000d800ff0e7b82 */ /* 0x000ea20000000800 */
[----:B0-----:R-:W-:Y:S01]  /*0060*/  ISETP.GE.AND P0, PT, R26, R3, PT ;  /* 0x000000031a00720c */ /* 0x001fe20003f06270 */
[----:B-1----:R-:W-:-:S12]  /*0070*/  UIMAD UR4, UR4, UR5, URZ ;  /* 0x00000005040472a4 */ /* 0x002fd8000f8e02ff */
[----:B------:R-:W-:Y:S05]  /*0080*/  @P0 EXIT ;  /* 0x000000000000094d */ /* 0x000fea0003800000 */
[----:B--2---:R-:W0:Y:S01]  /*0090*/  I2F.U32.RP R8, R14 ;  /* 0x0000000e00087306 */ /* 0x004e220000209000 */
[----:B------:R-:W-:Y:S01]  /*00a0*/  IMAD.IADD R0, R26, 0x1, R14 ;  /* 0x000000011a007824 */ /* 0x000fe200078e020e */
[----:B------:R-:W-:Y:S01]  /*00b0*/  ISETP.NE.U32.AND P2, PT, R14, RZ, PT ;  /* 0x000000ff0e00720c */ /* 0x000fe20003f45070 */
[----:B------:R-:W1:Y:S01]  /*00c0*/  S2R R16, SR_CTAID.Y ;  /* 0x0000000000107919 */ /* 0x000e620000002600 */
[----:B------:R-:W-:Y:S01]  /*00d0*/  IMAD R19, R3, R2, RZ ;  /* 0x0000000203137224 */ /* 0x000fe200078e02ff */
[----:B------:R-:W2:Y:S01]  /*00e0*/  LDCU.64 UR6, c[0x0][0x358] ;  /* 0x00006b00ff0677ac */ /* 0x000ea20008000a00 */
[CC--:B------:R-:W-:Y:S01]  /*00f0*/  ISETP.GE.U32.AND P0, PT, R0.reuse, R3.reuse, PT ;  /* 0x000000030000720c */ /* 0x0c0fe20003f06070 */
[----:B------:R-:W3:Y:S01]  /*0100*/  S2R R18, SR_CTAID.X ;  /* 0x0000000000127919 */ /* 0x000ee20000002500 */
[----:B------:R-:W-:Y:S01]  /*0110*/  VIMNMX.U32 R7, PT, PT, R0, R3, !PT ;  /* 0x0000000300077248 */ /* 0x000fe20007fe0000 */
[----:B------:R-:W4:Y:S01]  /*0120*/  LDCU.64 UR8, c[0x0][0x388] ;  /* 0x00007100ff0877ac */ /* 0x000f220008000a00 */
[----:B------:R-:W-:Y:S01]  /*0130*/  SEL R6, RZ, 0x1, P0 ;  /* 0x00000001ff067807 */ /* 0x000fe20000000000 */
[----:B------:R-:W-:Y:S01]  /*0140*/  BSSY.RECONVERGENT B0, `(.L_x_10) ;  /* 0x000005c000007945 */ /* 0x000fe20003800200 */
[----:B------:R-:W-:-:S02]  /*0150*/  LEA.HI R20, R19, R19, RZ, 0x1 ;  /* 0x0000001313147211 */ /* 0x000fc400078f08ff */
[----:B------:R-:W-:Y:S01]  /*0160*/  IADD3 R7, PT, PT, R7, -R0, -R6 ;  /* 0x8000000007077210 */ /* 0x000fe20007ffe806 */
[----:B0-----:R-:W0:Y:S01]  /*0170*/  MUFU.RCP R8, R8 ;  /* 0x0000000800087308 */ /* 0x001e220000001000 */
[----:B------:R-:W-:Y:S02]  /*0180*/  SHF.R.S32.HI R17, RZ, 0x2, R3 ;  /* 0x00000002ff117819 */ /* 0x000fe40000011403 */
[----:B------:R-:W-:Y:S01]  /*0190*/  SHF.R.S32.HI R20, RZ, 0x1, R20 ;  /* 0x00000001ff147819 */ /* 0x000fe20000011414 */
[----:B0-----:R-:W-:-:S04]  /*01a0*/  VIADD R4, R8, 0xffffffe ;  /* 0x0ffffffe08047836 */ /* 0x001fc80000000000 */
[----:B------:R0:W5:Y:S01]  /*01b0*/  F2I.FTZ.U32.TRUNC.NTZ R5, R4 ;  /* 0x0000000400057305 */ /* 0x000162000021f000 */
[----:B---3--:R-:W-:Y:S02]  /*01c0*/  IMAD R21, R18, R3, RZ ;  /* 0x0000000312157224 */ /* 0x008fe400078e02ff */
[----:B0-----:R-:W-:Y:S02]  /*01d0*/  IMAD.MOV.U32 R4, RZ, RZ, RZ ;  /* 0x000000ffff047224 */ /* 0x001fe400078e00ff */
[----:B-----5:R-:W-:-:S04]  /*01e0*/  IMAD.MOV R9, RZ, RZ, -R5 ;  /* 0x000000ffff097224 */ /* 0x020fc800078e0a05 */
[----:B------:R-:W-:-:S04]  /*01f0*/  IMAD R9, R9, R14, RZ ;  /* 0x0000000e09097224 */ /* 0x000fc800078e02ff */
[----:B------:R-:W-:-:S06]  /*0200*/  IMAD.HI.U32 R8, R5, R9, R4 ;  /* 0x0000000905087227 */ /* 0x000fcc00078e0004 */
[----:B------:R-:W-:-:S04]  /*0210*/  IMAD.HI.U32 R5, R8, R7, RZ ;  /* 0x0000000708057227 */ /* 0x000fc800078e00ff */
[----:B------:R-:W-:-:S04]  /*0220*/  IMAD.MOV R0, RZ, RZ, -R5 ;  /* 0x000000ffff007224 */ /* 0x000fc800078e0a05 */
[----:B------:R-:W-:-:S05]  /*0230*/  IMAD R7, R14, R0, R7 ;  /* 0x000000000e077224 */ /* 0x000fca00078e0207 */
[----:B------:R-:W-:-:S13]  /*0240*/  ISETP.GE.U32.AND P0, PT, R7, R14, PT ;  /* 0x0000000e0700720c */ /* 0x000fda0003f06070 */
[----:B------:R-:W-:Y:S02]  /*0250*/  @P0 IMAD.IADD R7, R7, 0x1, -R14 ;  /* 0x0000000107070824 */ /* 0x000fe400078e0a0e */
[----:B------:R-:W-:-:S03]  /*0260*/  @P0 VIADD R5, R5, 0x1 ;  /* 0x0000000105050836 */ /* 0x000fc60000000000 */
[----:B------:R-:W-:-:S13]  /*0270*/  ISETP.GE.U32.AND P1, PT, R7, R14, PT ;  /* 0x0000000e0700720c */ /* 0x000fda0003f26070 */
[----:B------:R-:W-:Y:S01]  /*0280*/  @P1 VIADD R5, R5, 0x1 ;  /* 0x0000000105051836 */ /* 0x000fe20000000000 */
[----:B------:R-:W-:-:S05]  /*0290*/  @!P2 LOP3.LUT R5, RZ, R14, RZ, 0x33, !PT ;  /* 0x0000000eff05a212 */ /* 0x000fca00078e33ff */
[----:B------:R-:W-:Y:S02]  /*02a0*/  IMAD.IADD R5, R6, 0x1, R5 ;  /* 0x0000000106057824 */ /* 0x000fe400078e0205 */
[C---:B-1----:R-:W-:Y:S02]  /*02b0*/  IMAD R6, R19.reuse, R16, RZ ;  /* 0x0000001013067224 */ /* 0x042fe400078e02ff */
[----:B------:R-:W-:Y:S01]  /*02c0*/  IMAD R19, R19, UR4, RZ ;  /* 0x0000000413137c24 */ /* 0x000fe2000f8e02ff */
[C---:B------:R-:W-:Y:S02]  /*02d0*/  LOP3.LUT R0, R5.reuse, 0x3, RZ, 0xc0, !PT ;  /* 0x0000000305007812 */ /* 0x040fe400078ec0ff */
[----:B------:R-:W-:Y:S02]  /*02e0*/  ISETP.GE.U32.AND P0, PT, R5, 0x3, PT ;  /* 0x000000030500780c */ /* 0x000fe40003f06070 */
[----:B------:R-:W-:Y:S02]  /*02f0*/  ISETP.NE.AND P1, PT, R0, 0x3, PT ;  /* 0x000000030000780c */ /* 0x000fe40003f25270 */
[----:B------:R-:W-:-:S11]  /*0300*/  SHF.R.S32.HI R15, RZ, 0x1f, R6 ;  /* 0x0000001fff0f7819 */ /* 0x000fd60000011406 */
[----:B--2-4-:R-:W-:Y:S05]  /*0310*/  @!P1 BRA `(.L_x_11) ;  /* 0x0000000000f89947 */ /* 0x014fea0003800000 */
[----:B------:R-:W-:Y:S01]  /*0320*/  IABS R0, R17 ;  /* 0x0000001100007213 */ /* 0x000fe20000000000 */
[----:B------:R-:W0:Y:S01]  /*0330*/  LDCU.64 UR4, c[0x0][0x380] ;  /* 0x00007000ff0477ac */ /* 0x000e220008000a00 */
[----:B------:R-:W-:Y:S01]  /*0340*/  IADD3 R8, P1, P2, R19, R6, R26 ;  /* 0x0000000613087210 */ /* 0x000fe20007a3e01a */
[----:B------:R-:W-:Y:S01]  /*0350*/  VIADD R2, R5, 0x1 ;  /* 0x0000000105027836 */ /* 0x000fe20000000000 */
[----:B------:R-:W1:Y:S02]  /*0360*/  I2F.RP R7, R0 ;  /* 0x0000000000077306 */ /* 0x000e640000209400 */
[----:B------:R-:W-:Y:S02]  /*0370*/  IADD3 R8, P3, PT, R21, R8, RZ ;  /* 0x0000000815087210 */ /* 0x000fe40007f7e0ff */
[----:B------:R-:W-:Y:S02]  /*0380*/  IADD3.X R9, PT, PT, RZ, R15, RZ, P1, P2 ;  /* 0x0000000fff097210 */ /* 0x000fe40000fe44ff */
[----:B------:R-:W-:-:S03]  /*0390*/  ISETP.NE.AND P1, PT, R17, RZ, PT ;  /* 0x000000ff1100720c */ /* 0x000fc60003f25270 */
[----:B------:R-:W-:Y:S01]  /*03a0*/  IMAD.X R9, RZ, RZ, R9, P3 ;  /* 0x000000ffff097224 */ /* 0x000fe200018e0609 */
[----:B-1----:R-:W1:Y:S01]  /*03b0*/  MUFU.RCP R7, R7 ;  /* 0x0000000700077308 */ /* 0x002e620000001000 */
[----:B0-----:R-:W-:-:S04]  /*03c0*/  LEA R4, P2, R8, UR4, 0x1 ;  /* 0x0000000408047c11 */ /* 0x001fc8000f8408ff */
[----:B------:R-:W-:Y:S02]  /*03d0*/  LEA.HI.X R5, R8, UR5, R9, 0x1, P2 ;  /* 0x0000000508057c11 */ /* 0x000fe400090f0c09 */
[----:B------:R-:W-:Y:S01]  /*03e0*/  LOP3.LUT R9, R2, 0x3, RZ, 0xc0, !PT ;  /* 0x0000000302097812 */ /* 0x000fe200078ec0ff */
[----:B------:R-:W-:-:S04]  /*03f0*/  IMAD.MOV.U32 R2, RZ, RZ, RZ ;  /* 0x000000ffff027224 */ /* 0x000fc800078e00ff */
[----:B------:R-:W-:Y:S02]  /*0400*/  IMAD.MOV R9, RZ, RZ, -R9 ;  /* 0x000000ffff097224 */ /* 0x000fe400078e0a09 */
[----:B-1----:R-:W-:-:S06]  /*0410*/  VIADD R3, R7, 0xffffffe ;  /* 0x0ffffffe07037836 */ /* 0x002fcc0000000000 */
[----:B------:R-:W0:Y:S02]  /*0420*/  F2I.FTZ.U32.TRUNC.NTZ R3, R3 ;  /* 0x0000000300037305 */ /* 0x000e24000021f000 */
[----:B0-----:R-:W-:-:S04]  /*0430*/  IMAD.MOV R11, RZ, RZ, -R3 ;  /* 0x000000ffff0b7224 */ /* 0x001fc800078e0a03 */
[----:B------:R-:W-:-:S04]  /*0440*/  IMAD R7, R11, R0, RZ ;  /* 0x000000000b077224 */ /* 0x000fc800078e02ff */
[----:B------:R-:W-:Y:S01]  /*0450*/  IMAD.HI.U32 R8, R3, R7, R2 ;  /* 0x0000000703087227 */ /* 0x000fe200078e0002 */
[----:B------:R-:W-:-:S07]  /*0460*/  LOP3.LUT R7, RZ, R17, RZ, 0x33, !PT ;  /* 0x00000011ff077212 */ /* 0x000fce00078e33ff */
.L_x_12:
[----:B0-----:R-:W-:Y:S02]  /*0470*/  IABS R2, R17 ;  /* 0x0000001100027213 */ /* 0x001fe40000000000 */
[----:B------:R-:W-:-:S03]  /*0480*/  IABS R3, R26 ;  /* 0x0000001a00037213 */ /* 0x000fc60000000000 */
[----:B------:R-:W-:Y:S02]  /*0490*/  IMAD.MOV R10, RZ, RZ, -R2 ;  /* 0x000000ffff0a7224 */ /* 0x000fe400078e0a02 */
[----:B------:R-:W-:-:S04]  /*04a0*/  IMAD.HI.U32 R2, R8, R3, RZ ;  /* 0x0000000308027227 */ /* 0x000fc800078e00ff */
[----:B------:R-:W-:Y:S01]  /*04b0*/  IMAD R3, R2, R10, R3 ;  /* 0x0000000a02037224 */ /* 0x000fe200078e0203 */
[----:B------:R-:W-:-:S04]  /*04c0*/  IABS R10, R17 ;  /* 0x00000011000a7213 */ /* 0x000fc80000000000 */
[----:B------:R-:W-:-:S13]  /*04d0*/  ISETP.GT.U32.AND P3, PT, R0, R3, PT ;  /* 0x000000030000720c */ /* 0x000fda0003f64070 */
[----:B------:R-:W-:Y:S02]  /*04e0*/  @!P3 IMAD.IADD R3, R3, 0x1, -R10 ;  /* 0x000000010303b824 */ /* 0x000fe400078e0a0a */
        /* <DEDUP_REMOVED lines=10> */
[----:B------:R-:W-:Y:S01]  /*0590*/  IMAD R12, R17, R12, R26 ;  /* 0x0000000c110c7224 */ /* 0x000fe200078e021a */
[----:B------:R-:W-:-:S03]  /*05a0*/  SHF.R.S32.HI R3, RZ, 0x1, R3 ;  /* 0x00000001ff037819 */ /* 0x000fc60000011403 */
[----:B------:R-:W-:Y:S02]  /*05b0*/  IMAD.IADD R11, R2, 0x1, -R11 ;  /* 0x00000001020b7824 */ /* 0x000fe400078e0a0b */
[----:B------:R-:W-:Y:S02]  /*05c0*/  IMAD R10, R18, 0x2, R3 ;  /* 0x00000002120a7824 */ /* 0x000fe400078e0203 */
[----:B------:R-:W-:Y:S02]  /*05d0*/  IMAD R11, R16, 0x2, R11 ;  /* 0x00000002100b7824 */ /* 0x000fe400078e020b */
[----:B------:R-:W-:Y:S02]  /*05e0*/  IMAD R10, R10, R17, RZ ;  /* 0x000000110a0a7224 */ /* 0x000fe400078e02ff */
[----:B------:R-:W-:-:S05]  /*05f0*/  IMAD R2, R11, R20, RZ ;  /* 0x000000140b027224 */ /* 0x000fca00078e02ff */
[----:B------:R-:W-:Y:S02]  /*0600*/  IADD3 R3, P2, P3, R2, R12, R19 ;  /* 0x0000000c02037210 */ /* 0x000fe40007b5e013 */
[----:B------:R-:W-:-:S04]  /*0610*/  SHF.R.S32.HI R2, RZ, 0x1f, R2 ;  /* 0x0000001fff027819 */ /* 0x000fc80000011402 */
[----:B------:R-:W-:Y:S02]  /*0620*/  IADD3.X R11, PT, PT, R2, RZ, RZ, P2, P3 ;  /* 0x000000ff020b7210 */ /* 0x000fe400017e64ff */
[----:B------:R-:W-:-:S04]  /*0630*/  IADD3 R3, P2, PT, R10, R3, RZ ;  /* 0x000000030a037210 */ /* 0x000fc80007f5e0ff */
[----:B------:R-:W-:Y:S02]  /*0640*/  LEA.HI.X.SX32 R10, R10, R11, 0x1, P2 ;  /* 0x0000000b0a0a7211 */ /* 0x000fe400010f0eff */
[----:B------:R-:W-:-:S04]  /*0650*/  LEA R2, P2, R3, UR8, 0x1 ;  /* 0x0000000803027c11 */ /* 0x000fc8000f8408ff */
[----:B------:R-:W-:-:S05]  /*0660*/  LEA.HI.X R3, R3, UR9, R10, 0x1, P2 ;  /* 0x0000000903037c11 */ /* 0x000fca00090f0c0a */
[----:B------:R0:W2:Y:S01]  /*0670*/  LDG.E.U16.CONSTANT R11, desc[UR6][R2.64] ;  /* 0x00000006020b7981 */ /* 0x0000a2000c1e9500 */
[----:B------:R-:W-:Y:S02]  /*0680*/  VIADD R9, R9, 0x1 ;  /* 0x0000000109097836 */ /* 0x000fe40000000000 */
[----:B------:R-:W-:-:S03]  /*0690*/  IMAD.IADD R26, R14, 0x1, R26 ;  /* 0x000000010e1a7824 */ /* 0x000fc600078e021a */
[----:B------:R-:W-:Y:S01]  /*06a0*/  ISETP.NE.AND P2, PT, R9, RZ, PT ;  /* 0x000000ff0900720c */ /* 0x000fe20003f45270 */
[----:B0-----:R-:W-:Y:S02]  /*06b0*/  IMAD.MOV.U32 R2, RZ, RZ, R4 ;  /* 0x000000ffff027224 */ /* 0x001fe400078e0004 */
[----:B------:R-:W-:Y:S02]  /*06c0*/  IMAD.MOV.U32 R3, RZ, RZ, R5 ;  /* 0x000000ffff037224 */ /* 0x000fe400078e0005 */
[----:B------:R-:W-:-:S03]  /*06d0*/  IMAD.WIDE.U32 R4, R14, 0x2, R2 ;  /* 0x000000020e047825 */ /* 0x000fc600078e0002 */
[----:B--2---:R0:W-:Y:S05]  /*06e0*/  STG.E.U16 desc[UR6][R2.64], R11 ;  /* 0x0000000b02007986 */ /* 0x0041ea000c101506 */
[----:B------:R-:W-:Y:S05]  /*06f0*/  @P2 BRA `(.L_x_12) ;  /* 0xfffffffc005c2947 */ /* 0x000fea000383ffff */
.L_x_11:
[----:B------:R-:W-:Y:S05]  /*0700*/  BSYNC.RECONVERGENT B0 ;  /* 0x0000000000007941 */ /* 0x000fea0003800200 */
.L_x_10:
[----:B------:R-:W-:Y:S05]  /*0710*/  @!P0 EXIT ;  /* 0x000000000000894d */ /* 0x000fea0003800000 */
[----:B------:R-:W-:Y:S01]  /*0720*/  IABS R0, R17 ;  /* 0x0000001100007213 */ /* 0x000fe20000000000 */
[----:B------:R-:W-:Y:S01]  /*0730*/  IMAD.MOV.U32 R22, RZ, RZ, RZ ;  /* 0x000000ffff167224 */ /* 0x000fe200078e00ff */
[----:B------:R-:W-:Y:S01]  /*0740*/  IADD3 R21, P0, P1, R6, R21, R19 ;  /* 0x0000001506157210 */ /* 0x000fe2000791e013 */
[----:B------:R-:W1:Y:S01]  /*0750*/  LDCU UR4, c[0x0][0x39c] ;  /* 0x00007380ff0477ac */ /* 0x000e620008000800 */
[----:B0-----:R-:W0:Y:S02]  /*0760*/  I2F.RP R2, R0 ;  /* 0x0000000000027306 */ /* 0x001e240000209400 */
[----:B------:R-:W-:Y:S01]  /*0770*/  IADD3.X R15, PT, PT, R15, RZ, RZ, P0, P1 ;  /* 0x000000ff0f0f7210 */ /* 0x000fe200007e24ff */
[----:B------:R-:W2:Y:S05]  /*0780*/  LDCU.128 UR8, c[0x0][0x380] ;  /* 0x00007000ff0877ac */ /* 0x000eaa0008000c00 */
[----:B0-----:R-:W0:Y:S02]  /*0790*/  MUFU.RCP R2, R2 ;  /* 0x0000000200027308 */ /* 0x001e240000001000 */
[----:B0-----:R-:W-:-:S06]  /*07a0*/  VIADD R23, R2, 0xffffffe ;  /* 0x0ffffffe02177836 */ /* 0x001fcc0000000000 */
[----:B------:R-:W0:Y:S02]  /*07b0*/  F2I.FTZ.U32.TRUNC.NTZ R23, R23 ;  /* 0x0000001700177305 */ /* 0x000e24000021f000 */
[----:B0-----:R-:W-:-:S04]  /*07c0*/  IMAD.MOV R3, RZ, RZ, -R23 ;  /* 0x000000ffff037224 */ /* 0x001fc800078e0a17 */
[----:B------:R-:W-:-:S04]  /*07d0*/  IMAD R3, R3, R0, RZ ;  /* 0x0000000003037224 */ /* 0x000fc800078e02ff */
[----:B-12---:R-:W-:-:S07]  /*07e0*/  IMAD.HI.U32 R22, R23, R3, R22 ;  /* 0x0000000317167227 */ /* 0x006fce00078e0016 */
.L_x_13:
[-C--:B0-----:R-:W-:Y:S01]  /*07f0*/  IABS R2, R17.reuse ;  /* 0x0000001100027213 */ /* 0x081fe20000000000 */
[----:B------:R-:W-:Y:S01]  /*0800*/  IMAD.IADD R10, R14, 0x1, R26 ;  /* 0x000000010e0a7824 */ /* 0x000fe200078e021a */
[----:B------:R-:W-:Y:S02]  /*0810*/  IABS R3, R17 ;  /* 0x0000001100037213 */ /* 0x000fe40000000000 */
[----:B------:R-:W0:Y:S01]  /*0820*/  I2F.RP R4, R2 ;  /* 0x0000000200047306 */ /* 0x000e220000209400 */
[----:B------:R-:W-:Y:S01]  /*0830*/  IABS R5, R26 ;  /* 0x0000001a00057213 */ /* 0x000fe20000000000 */
[----:B------:R-:W-:Y:S01]  /*0840*/  IMAD.IADD R28, R10, 0x1, R14 ;  /* 0x000000010a1c7824 */ /* 0x000fe200078e020e */
[----:B------:R-:W-:Y:S01]  /*0850*/  IABS R11, R10 ;  /* 0x0000000a000b7213 */ /* 0x000fe20000000000 */
[----:B------:R-:W-:Y:S01]  /*0860*/  IMAD.MOV R8, RZ, RZ, -R3 ;  /* 0x000000ffff087224 */ /* 0x000fe200078e0a03 */
[----:B------:R-:W-:Y:S01]  /*0870*/  ISETP.NE.AND P0, PT, R17, RZ, PT ;  /* 0x000000ff1100720c */ /* 0x000fe20003f05270 */
[----:B------:R-:W-:Y:S01]  /*0880*/  IMAD.HI.U32 R3, R22, R5, RZ ;  /* 0x0000000516037227 */ /* 0x000fe200078e00ff */
[----:B------:R-:W-:-:S03]  /*0890*/  IABS R9, R28 ;  /* 0x0000001c00097213 */ /* 0x000fc60000000000 */
[----:B------:R-:W-:Y:S02]  /*08a0*/  IMAD R5, R3, R8, R5 ;  /* 0x0000000803057224 */ /* 0x000fe400078e0205 */
[----:B------:R-:W-:Y:S02]  /*08b0*/  IMAD.MOV.U32 R22, RZ, RZ, RZ ;  /* 0x000000ffff167224 */ /* 0x000fe400078e00ff */
[----:B------:R-:W-:Y:S01]  /*08c0*/  IMAD.IADD R24, R28, 0x1, R14 ;  /* 0x000000011c187824 */ /* 0x000fe200078e020e */
[----:B0-----:R-:W0:Y:S01]  /*08d0*/  MUFU.RCP R4, R4 ;  /* 0x0000000400047308 */ /* 0x001e220000001000 */
[----:B------:R-:W-:-:S13]  /*08e0*/  ISETP.GT.U32.AND P2, PT, R0, R5, PT ;  /* 0x000000050000720c */ /* 0x000fda0003f44070 */
[--C-:B------:R-:W-:Y:S02]  /*08f0*/  @!P2 IMAD.IADD R5, R5, 0x1, -R2.reuse ;  /* 0x000000010505a824 */ /* 0x100fe400078e0a02 */
[----:B------:R-:W-:Y:S02]  /*0900*/  @!P2 VIADD R3, R3, 0x1 ;  /* 0x000000010303a836 */ /* 0x000fe40000000000 */
[----:B0-----:R-:W-:Y:S01]  /*0910*/  VIADD R23, R4, 0xffffffe ;  /* 0x0ffffffe04177836 */ /* 0x001fe20000000000 */
[----:B------:R-:W-:Y:S02]  /*0920*/  ISETP.GE.U32.AND P1, PT, R5, R0, PT ;  /* 0x000000000500720c */ /* 0x000fe40003f26070 */
[-C--:B------:R-:W-:Y:S02]  /*0930*/  LOP3.LUT R0, R26, R17.reuse, RZ, 0x3c, !PT ;  /* 0x000000111a007212 */ /* 0x080fe400078e3cff */
[----:B------:R-:W-:Y:S01]  /*0940*/  LOP3.LUT R4, RZ, R17, RZ, 0x33, !PT ;  /* 0x00000011ff047212 */ /* 0x000fe200078e33ff */
[----:B------:R-:W0:Y:S01]  /*0950*/  F2I.FTZ.U32.TRUNC.NTZ R23, R23 ;  /* 0x0000001700177305 */ /* 0x000e22000021f000 */
[----:B------:R-:W-:Y:S01]  /*0960*/  ISETP.GE.AND P3, PT, R0, RZ, PT ;  /* 0x000000ff0000720c */ /* 0x000fe20003f66270 */
[----:B------:R-:W-:-:S06]  /*0970*/  IMAD.MOV.U32 R0, RZ, RZ, R2 ;  /* 0x000000ffff007224 */ /* 0x000fcc00078e0002 */
[----:B------:R-:W-:-:S06]  /*0980*/  @P1 VIADD R3, R3, 0x1 ;  /* 0x0000000103031836 */ /* 0x000fcc0000000000 */
[----:B------:R-:W-:Y:S02]  /*0990*/  @!P3 IMAD.MOV R3, RZ, RZ, -R3 ;  /* 0x000000ffff03b224 */ /* 0x000fe400078e0a03 */
[----:B0-----:R-:W-:-:S03]  /*09a0*/  IMAD.MOV R7, RZ, RZ, -R23 ;  /* 0x000000ffff077224 */ /* 0x001fc600078e0a17 */
[----:B------:R-:W-:Y:S01]  /*09b0*/  SEL R12, R4, R3, !P0 ;  /* 0x00000003040c7207 */ /* 0x000fe20004000000 */
[----:B------:R-:W-:-:S03]  /*09c0*/  IMAD R7, R7, R2, RZ ;  /* 0x0000000207077224 */ /* 0x000fc600078e02ff */
[----:B------:R-:W-:Y:S01]  /*09d0*/  LEA.HI R13, R12, R12, RZ, 0x1 ;  /* 0x0000000c0c0d7211 */ /* 0x000fe200078f08ff */
[----:B------:R-:W-:Y:S01]  /*09e0*/  IMAD.HI.U32 R22, R23, R7, R22 ;  /* 0x0000000717167227 */ /* 0x000fe200078e0016 */
[----:B------:R-:W-:-:S03]  /*09f0*/  IABS R7, R24 ;  /* 0x0000001800077213 */ /* 0x000fc60000000000 */
[----:B------:R-:W-:Y:S02]  /*0a00*/  IMAD.MOV R23, RZ, RZ, -R12 ;  /* 0x000000ffff177224 */ /* 0x000fe400078e0a0c */
[----:B------:R-:W-:-:S04]  /*0a10*/  IMAD.HI.U32 R6, R22, R11, RZ ;  /* 0x0000000b16067227 */ /* 0x000fc800078e00ff */
[----:B------:R-:W-:Y:S02]  /*0a20*/  IMAD R11, R6, R8, R11 ;  /* 0x00000008060b7224 */ /* 0x000fe400078e020b */
[----:B------:R-:W-:-:S03]  /*0a30*/  IMAD.HI.U32 R5, R22, R9, RZ ;  /* 0x0000000916057227 */ /* 0x000fc600078e00ff */
[----:B------:R-:W-:Y:S01]  /*0a40*/  ISETP.GT.U32.AND P4, PT, R0, R11, PT ;  /* 0x0000000b0000720c */ /* 0x000fe20003f84070 */
[----:B------:R-:W-:-:S04]  /*0a50*/  IMAD.HI.U32 R3, R22, R7, RZ ;  /* 0x0000000716037227 */ /* 0x000fc800078e00ff */
[-C--:B------:R-:W-:Y:S02]  /*0a60*/  IMAD R9, R5, R8.reuse, R9 ;  /* 0x0000000805097224 */ /* 0x080fe400078e0209 */
[----:B------:R-:W-:Y:S01]  /*0a70*/  IMAD R7, R3, R8, R7 ;  /* 0x0000000803077224 */ /* 0x000fe200078e0207 */
[----:B------:R-:W-:Y:S01]  /*0a80*/  LOP3.LUT R8, R10, R17, RZ, 0x3c, !PT ;  /* 0x000000110a087212 */ /* 0x000fe200078e3cff */
[----:B------:R-:W-:Y:S01]  /*0a90*/  IMAD R23, R17, R23, R26 ;  /* 0x0000001711177224 */ /* 0x000fe200078e021a */
[----:B------:R-:W-:Y:S02]  /*0aa0*/  ISETP.GT.U32.AND P2, PT, R0, R9, PT ;  /* 0x000000090000720c */ /* 0x000fe40003f44070 */
[----:B------:R-:W-:Y:S01]  /*0ab0*/  ISETP.GE.AND P5, PT, R8, RZ, PT ;  /* 0x000000ff0800720c */ /* 0x000fe20003fa6270 */
[----:B------:R-:W-:Y:S01]  /*0ac0*/  @!P4 IMAD.IADD R11, R11, 0x1, -R2 ;  /* 0x000000010b0bc824 */ /* 0x000fe200078e0a02 */
[----:B------:R-:W-:Y:S01]  /*0ad0*/  ISETP.GT.U32.AND P1, PT, R0, R7, PT ;  /* 0x000000070000720c */ /* 0x000fe20003f24070 */
[----:B------:R-:W-:-:S03]  /*0ae0*/  @!P4 VIADD R6, R6, 0x1 ;  /* 0x000000010606c836 */ /* 0x000fc60000000000 */
[----:B------:R-:W-:Y:S02]  /*0af0*/  ISETP.GE.U32.AND P3, PT, R11, R0, PT ;  /* 0x000000000b00720c */ /* 0x000fe40003f66070 */
[----:B------:R-:W-:Y:S02]  /*0b00*/  LOP3.LUT R11, R13, 0xfffffffe, RZ, 0xc0, !PT ;  /* 0xfffffffe0d0b7812 */ /* 0x000fe400078ec0ff */
[----:B------:R-:W-:Y:S01]  /*0b10*/  SHF.R.S32.HI R13, RZ, 0x1, R13 ;  /* 0x00000001ff0d7819 */ /* 0x000fe2000001140d */
[--C-:B------:R-:W-:Y:S02]  /*0b20*/  @!P2 IMAD.IADD R9, R9, 0x1, -R2.reuse ;  /* 0x000000010909a824 */ /* 0x100fe400078e0a02 */
[----:B------:R-:W-:Y:S02]  /*0b30*/  IMAD.IADD R11, R12, 0x1, -R11 ;  /* 0x000000010c0b7824 */ /* 0x000fe400078e0a0b */
[----:B------:R-:W-:Y:S02]  /*0b40*/  @!P1 IMAD.IADD R7, R7, 0x1, -R2 ;  /* 0x0000000107079824 */ /* 0x000fe400078e0a02 */
[----:B------:R-:W-:-:S02]  /*0b50*/  IMAD R11, R16, 0x2, R11 ;  /* 0x00000002100b7824 */ /* 0x000fc400078e020b */
[----:B------:R-:W-:Y:S01]  /*0b60*/  @P3 VIADD R6, R6, 0x1 ;  /* 0x0000000106063836 */ /* 0x000fe20000000000 */
[----:B------:R-:W-:Y:S01]  /*0b70*/  ISETP.GE.U32.AND P3, PT, R9, R0, PT ;  /* 0x000000000900720c */ /* 0x000fe20003f66070 */
[----:B------:R-:W-:Y:S01]  /*0b80*/  IMAD R8, R11, R20, RZ ;  /* 0x000000140b087224 */ /* 0x000fe200078e02ff */
[----:B------:R-:W-:Y:S01]  /*0b90*/  ISETP.GE.U32.AND P4, PT, R7, R0, PT ;  /* 0x000000000700720c */ /* 0x000fe20003f86070 */
[----:B------:R-:W-:Y:S01]  /*0ba0*/  @!P5 IMAD.MOV R6, RZ, RZ, -R6 ;  /* 0x000000ffff06d224 */ /* 0x000fe200078e0a06 */
[----:B------:R-:W-:Y:S01]  /*0bb0*/  LOP3.LUT R11, R28, R17, RZ, 0x3c, !PT ;  /* 0x000000111c0b7212 */ /* 0x000fe200078e3cff */
[----:B------:R-:W-:Y:S01]  /*0bc0*/  IMAD R12, R18, 0x2, R13 ;  /* 0x00000002120c7824 */ /* 0x000fe200078e020d */
[----:B------:R-:W-:Y:S01]  /*0bd0*/  IADD3 R23, P5, P6, R8, R23, R19 ;  /* 0x0000001708177210 */ /* 0x000fe20007ebe013 */
[----:B------:R-:W-:Y:S01]  /*0be0*/  @!P2 VIADD R5, R5, 0x1 ;  /* 0x000000010505a836 */ /* 0x000fe20000000000 */
[----:B------:R-:W-:Y:S01]  /*0bf0*/  SHF.R.S32.HI R9, RZ, 0x1f, R8 ;  /* 0x0000001fff097819 */ /* 0x000fe20000011408 */
[----:B------:R-:W-:Y:S01]  /*0c00*/  IMAD R2, R12, R17, RZ ;  /* 0x000000110c027224 */ /* 0x000fe200078e02ff */
[----:B------:R-:W-:Y:S01]  /*0c10*/  SEL R8, R4, R6, !P0 ;  /* 0x0000000604087207 */ /* 0x000fe20004000000 */
[----:B------:R-:W-:Y:S01]  /*0c20*/  @!P1 VIADD R3, R3, 0x1 ;  /* 0x0000000103039836 */ /* 0x000fe20000000000 */
[----:B------:R-:W-:Y:S01]  /*0c30*/  IADD3.X R7, PT, PT, R9, RZ, RZ, P5, P6 ;  /* 0x000000ff09077210 */ /* 0x000fe20002fec4ff */
[----:B------:R-:W-:Y:S01]  /*0c40*/  @P3 VIADD R5, R5, 0x1 ;  /* 0x0000000105053836 */ /* 0x000fe20000000000 */
[----:B------:R-:W-:Y:S01]  /*0c50*/  LEA.HI R9, R8, R8, RZ, 0x1 ;  /* 0x0000000808097211 */ /* 0x000fe200078f08ff */
[----:B------:R-:W-:Y:S01]  /*0c60*/  IMAD.MOV R13, RZ, RZ, -R8 ;  /* 0x000000ffff0d7224 */ /* 0x000fe200078e0a08 */
[----:B------:R-:W-:Y:S01]  /*0c70*/  ISETP.GE.AND P5, PT, R11, RZ, PT ;  /* 0x000000ff0b00720c */ /* 0x000fe20003fa6270 */
[----:B------:R-:W-:Y:S01]  /*0c80*/  @P4 VIADD R3, R3, 0x1 ;  /* 0x0000000103034836 */ /* 0x000fe20000000000 */
[----:B------:R-:W-:Y:S01]  /*0c90*/  LOP3.LUT R11, R9, 0xfffffffe, RZ, 0xc0, !PT ;  /* 0xfffffffe090b7812 */ /* 0x000fe200078ec0ff */
[----:B------:R-:W-:Y:S01]  /*0ca0*/  IMAD R13, R17, R13, R10 ;  /* 0x0000000d110d7224 */ /* 0x000fe200078e020a */
[----:B------:R-:W-:-:S02]  /*0cb0*/  LOP3.LUT R12, R24, R17, RZ, 0x3c, !PT ;  /* 0x00000011180c7212 */ /* 0x000fc400078e3cff */
[----:B------:R-:W-:Y:S01]  /*0cc0*/  SHF.R.S32.HI R9, RZ, 0x1, R9 ;  /* 0x00000001ff097819 */ /* 0x000fe20000011409 */
[----:B------:R-:W-:Y:S01]  /*0cd0*/  IMAD.IADD R11, R8, 0x1, -R11 ;  /* 0x00000001080b7824 */ /* 0x000fe200078e0a0b */
[----:B------:R-:W-:Y:S02]  /*0ce0*/  ISETP.GE.AND P2, PT, R12, RZ, PT ;  /* 0x000000ff0c00720c */ /* 0x000fe40003f46270 */
[----:B------:R-:W-:Y:S01]  /*0cf0*/  IADD3 R6, P6, PT, R2, R23, RZ ;  /* 0x0000001702067210 */ /* 0x000fe20007fde0ff */
[----:B------:R-:W-:Y:S02]  /*0d00*/  IMAD R11, R16, 0x2, R11 ;  /* 0x00000002100b7824 */ /* 0x000fe400078e020b */
[----:B------:R-:W-:Y:S01]  /*0d10*/  IMAD R8, R18, 0x2, R9 ;  /* 0x0000000212087824 */ /* 0x000fe200078e0209 */
[----:B------:R-:W-:Y:S01]  /*0d20*/  LEA.HI.X.SX32 R7, R2, R7, 0x1, P6 ;  /* 0x0000000702077211 */ /* 0x000fe200030f0eff */
[----:B------:R-:W-:Y:S01]  /*0d30*/  IMAD R12, R11, R20, RZ ;  /* 0x000000140b0c7224 */ /* 0x000fe200078e02ff */
[----:B------:R-:W-:Y:S01]  /*0d40*/  LEA R2, P1, R6, UR10, 0x1 ;  /* 0x0000000a06027c11 */ /* 0x000fe2000f8208ff */
[----:B------:R-:W-:-:S02]  /*0d50*/  @!P5 IMAD.MOV R5, RZ, RZ, -R5 ;  /* 0x000000ffff05d224 */ /* 0x000fc400078e0a05 */
[----:B------:R-:W-:Y:S01]  /*0d60*/  IMAD.MOV.U32 R9, RZ, RZ, R3 ;  /* 0x000000ffff097224 */ /* 0x000fe200078e0003 */
[----:B------:R-:W-:Y:S01]  /*0d70*/  IADD3 R13, P3, P4, R12, R13, R19 ;  /* 0x0000000d0c0d7210 */ /* 0x000fe20007c7e013 */
[----:B------:R-:W-:Y:S01]  /*0d80*/  IMAD R8, R8, R17, RZ ;  /* 0x0000001108087224 */ /* 0x000fe200078e02ff */
[----:B------:R-:W-:Y:S01]  /*0d90*/  SHF.R.S32.HI R12, RZ, 0x1f, R12 ;  /* 0x0000001fff0c7819 */ /* 0x000fe2000001140c */
[----:B------:R-:W-:Y:S01]  /*0da0*/  @!P2 IMAD.MOV R9, RZ, RZ, -R9 ;  /* 0x000000ffff09a224 */ /* 0x000fe200078e0a09 */
[----:B------:R-:W-:Y:S02]  /*0db0*/  LEA.HI.X R3, R6, UR11, R7, 0x1, P1 ;  /* 0x0000000b06037c11 */ /* 0x000fe400088f0c07 */
[----:B------:R-:W-:Y:S02]  /*0dc0*/  SEL R7, R4, R5, !P0 ;  /* 0x0000000504077207 */ /* 0x000fe40004000000 */
[----:B------:R-:W-:Y:S02]  /*0dd0*/  IADD3.X R23, PT, PT, R12, RZ, RZ, P3, P4 ;  /* 0x000000ff0c177210 */ /* 0x000fe40001fe84ff */
[----:B------:R-:W-:Y:S01]  /*0de0*/  IADD3 R5, P1, PT, R8, R13, RZ ;  /* 0x0000000d08057210 */ /* 0x000fe20007f3e0ff */
[----:B------:R-:W-:Y:S01]  /*0df0*/  IMAD.MOV R12, RZ, RZ, -R7 ;  /* 0x000000ffff0c7224 */ /* 0x000fe200078e0a07 */
[----:B------:R-:W-:-:S02]  /*0e00*/  LEA.HI R11, R7, R7, RZ, 0x1 ;  /* 0x00000007070b7211 */ /* 0x000fc400078f08ff */
[----:B------:R-:W-:Y:S02]  /*0e10*/  SEL R9, R4, R9, !P0 ;  /* 0x0000000904097207 */ /* 0x000fe40004000000 */
[----:B------:R-:W-:Y:S02]  /*0e20*/  LEA.HI.X.SX32 R6, R8, R23, 0x1, P1 ;  /* 0x0000001708067211 */ /* 0x000fe400008f0eff */
[----:B------:R-:W-:Y:S02]  /*0e30*/  LOP3.LUT R8, R11, 0xfffffffe, RZ, 0xc0, !PT ;  /* 0xfffffffe0b087812 */ /* 0x000fe400078ec0ff */
[----:B------:R-:W-:Y:S02]  /*0e40*/  LEA.HI R4, R9, R9, RZ, 0x1 ;  /* 0x0000000909047211 */ /* 0x000fe400078f08ff */
[----:B------:R-:W-:Y:S01]  /*0e50*/  SHF.R.S32.HI R11, RZ, 0x1, R11 ;  /* 0x00000001ff0b7819 */ /* 0x000fe2000001140b */
[----:B------:R-:W-:Y:S01]  /*0e60*/  IMAD.IADD R13, R7, 0x1, -R8 ;  /* 0x00000001070d7824 */ /* 0x000fe200078e0a08 */
[----:B------:R-:W-:-:S03]  /*0e70*/  LOP3.LUT R8, R4, 0xfffffffe, RZ, 0xc0, !PT ;  /* 0xfffffffe04087812 */ /* 0x000fc600078ec0ff */
[----:B------:R-:W-:Y:S02]  /*0e80*/  IMAD R13, R16, 0x2, R13 ;  /* 0x00000002100d7824 */ /* 0x000fe400078e020d */
[----:B------:R-:W-:Y:S02]  /*0e90*/  IMAD.IADD R7, R9, 0x1, -R8 ;  /* 0x0000000109077824 */ /* 0x000fe400078e0a08 */
[----:B------:R-:W-:Y:S02]  /*0ea0*/  IMAD.MOV R9, RZ, RZ, -R9 ;  /* 0x000000ffff097224 */ /* 0x000fe400078e0a09 */
[----:B------:R-:W-:Y:S02]  /*0eb0*/  IMAD R8, R17, R12, R28 ;  /* 0x0000000c11087224 */ /* 0x000fe400078e021c */
[----:B------:R-:W-:Y:S01]  /*0ec0*/  IMAD R12, R18, 0x2, R11 ;  /* 0x00000002120c7824 */ /* 0x000fe200078e020b */
[----:B------:R-:W-:Y:S01]  /*0ed0*/  SHF.R.S32.HI R11, RZ, 0x1, R4 ;  /* 0x00000001ff0b7819 */ /* 0x000fe20000011404 */
[----:B------:R-:W-:-:S02]  /*0ee0*/  IMAD R13, R13, R20, RZ ;  /* 0x000000140d0d7224 */ /* 0x000fc400078e02ff */
[----:B------:R-:W-:Y:S02]  /*0ef0*/  IMAD R4, R17, R9, R24 ;  /* 0x0000000911047224 */ /* 0x000fe400078e0218 */
[----:B------:R-:W-:Y:S02]  /*0f00*/  IMAD R7, R16, 0x2, R7 ;  /* 0x0000000210077824 */ /* 0x000fe400078e0207 */
[-C--:B------:R-:W-:Y:S01]  /*0f10*/  IMAD R9, R12, R17.reuse, RZ ;  /* 0x000000110c097224 */ /* 0x080fe200078e02ff */
[----:B------:R-:W-:Y:S01]  /*0f20*/  IADD3 R12, P0, P1, R13, R8, R19 ;  /* 0x000000080d0c7210 */ /* 0x000fe2000791e013 */
[----:B------:R-:W-:Y:S01]  /*0f30*/  IMAD R8, R18, 0x2, R11 ;  /* 0x0000000212087824 */ /* 0x000fe200078e020b */
[----:B------:R-:W-:Y:S01]  /*0f40*/  SHF.R.S32.HI R13, RZ, 0x1f, R13 ;  /* 0x0000001fff0d7819 */ /* 0x000fe2000001140d */
[----:B------:R-:W-:Y:S02]  /*0f50*/  IMAD R11, R7, R20, RZ ;  /* 0x00000014070b7224 */ /* 0x000fe400078e02ff */
[----:B------:R-:W-:Y:S01]  /*0f60*/  IMAD R8, R8, R17, RZ ;  /* 0x0000001108087224 */ /* 0x000fe200078e02ff */
[----:B------:R-:W-:-:S02]  /*0f70*/  IADD3.X R23, PT, PT, R13, RZ, RZ, P0, P1 ;  /* 0x000000ff0d177210 */ /* 0x000fc400007e24ff */
[----:B------:R-:W-:Y:S02]  /*0f80*/  IADD3 R7, P0, PT, R9, R12, RZ ;  /* 0x0000000c09077210 */ /* 0x000fe40007f1e0ff */
[----:B------:R-:W-:Y:S02]  /*0f90*/  IADD3 R13, P1, P2, R11, R4, R19 ;  /* 0x000000040b0d7210 */ /* 0x000fe40007a3e013 */
[----:B------:R-:W-:Y:S02]  /*0fa0*/  SHF.R.S32.HI R11, RZ, 0x1f, R11 ;  /* 0x0000001fff0b7819 */ /* 0x000fe4000001140b */
[----:B------:R-:W-:Y:S02]  /*0fb0*/  LEA.HI.X.SX32 R12, R9, R23, 0x1, P0 ;  /* 0x00000017090c7211 */ /* 0x000fe400000f0eff */
[----:B------:R-:W-:Y:S01]  /*0fc0*/  LEA R4, P0, R5, UR10, 0x1 ;  /* 0x0000000a05047c11 */ /* 0x000fe2000f8008ff */
[----:B------:R-:W2:Y:S01]  /*0fd0*/  LDG.E.U16.CONSTANT R23, desc[UR6][R2.64] ;  /* 0x0000000602177981 */ /* 0x000ea2000c1e9500 */
[----:B------:R-:W-:-:S02]  /*0fe0*/  IADD3.X R11, PT, PT, R11, RZ, RZ, P1, P2 ;  /* 0x000000ff0b0b7210 */ /* 0x000fc40000fe44ff */
[C---:B------:R-:W-:Y:S02]  /*0ff0*/  IADD3 R9, P1, PT, R8.reuse, R13, RZ ;  /* 0x0000000d08097210 */ /* 0x040fe40007f3e0ff */
[----:B------:R-:W-:Y:S02]  /*1000*/  LEA.HI.X R5, R5, UR11, R6, 0x1, P0 ;  /* 0x0000000b05057c11 */ /* 0x000fe400080f0c06 */
[----:B------:R-:W-:Y:S02]  /*1010*/  LEA R6, P0, R7, UR10, 0x1 ;  /* 0x0000000a07067c11 */ /* 0x000fe4000f8008ff */
[----:B------:R-:W-:Y:S01]  /*1020*/  LEA.HI.X.SX32 R11, R8, R11, 0x1, P1 ;  /* 0x0000000b080b7211 */ /* 0x000fe200008f0eff */
[----:B------:R0:W3:Y:S01]  /*1030*/  LDG.E.U16.CONSTANT R25, desc[UR6][R4.64] ;  /* 0x0000000604197981 */ /* 0x0000e2000c1e9500 */
[----:B------:R-:W-:Y:S02]  /*1040*/  LEA R8, P1, R9, UR10, 0x1 ;  /* 0x0000000a09087c11 */ /* 0x000fe4000f8208ff */
[----:B------:R-:W-:-:S02]  /*1050*/  LEA.HI.X R7, R7, UR11, R12, 0x1, P0 ;  /* 0x0000000b07077c11 */ /* 0x000fc400080f0c0c */
[----:B------:R-:W-:-:S04]  /*1060*/  LEA.HI.X R9, R9, UR11, R11, 0x1, P1 ;  /* 0x0000000b09097c11 */ /* 0x000fc800088f0c0b */
[----:B------:R1:W4:Y:S04]  /*1070*/  LDG.E.U16.CONSTANT R7, desc[UR6][R6.64] ;  /* 0x0000000606077981 */ /* 0x000328000c1e9500 */
[----:B------:R-:W5:Y:S01]  /*1080*/  LDG.E.U16.CONSTANT R9, desc[UR6][R8.64] ;  /* 0x0000000608097981 */ /* 0x000f62000c1e9500 */
[-C--:B------:R-:W-:Y:S02]  /*1090*/  IADD3 R11, P0, PT, R26, R21.reuse, RZ ;  /* 0x000000151a0b7210 */ /* 0x080fe40007f1e0ff */
[-C--:B------:R-:W-:Y:S02]  /*10a0*/  IADD3 R13, P1, PT, R10, R21.reuse, RZ ;  /* 0x000000150a0d7210 */ /* 0x080fe40007f3e0ff */
[-C--:B------:R-:W-:Y:S01]  /*10b0*/  IADD3 R28, P2, PT, R28, R21.reuse, RZ ;  /* 0x000000151c1c7210 */ /* 0x080fe20007f5e0ff */
[--C-:B------:R-:W-:Y:S01]  /*10c0*/  IMAD.X R27, RZ, RZ, R15.reuse, P0 ;  /* 0x000000ffff1b7224 */ /* 0x100fe200000e060f */
[----:B------:R-:W-:Y:S01]  /*10d0*/  LEA R10, P0, R11, UR8, 0x1 ;  /* 0x000000080b0a7c11 */ /* 0x000fe2000f8008ff */
[----:B------:R-:W-:Y:S01]  /*10e0*/  IMAD.X R26, RZ, RZ, R15, P1 ;  /* 0x000000ffff1a7224 */ /* 0x000fe200008e060f */
[----:B0-----:R-:W-:-:S02]  /*10f0*/  IADD3 R5, P3, PT, R24, R21, RZ ;  /* 0x0000001518057210 */ /* 0x001fc40007f7e0ff */
[----:B------:R-:W-:Y:S01]  /*1100*/  LEA R12, P1, R13, UR8, 0x1 ;  /* 0x000000080d0c7c11 */ /* 0x000fe2000f8208ff */
[----:B------:R-:W-:Y:S01]  /*1110*/  IMAD.X R3, RZ, RZ, R15, P2 ;  /* 0x000000ffff037224 */ /* 0x000fe200010e060f */
[----:B------:R-:W-:Y:S01]  /*1120*/  LEA.HI.X R11, R11, UR9, R27, 0x1, P0 ;  /* 0x000000090b0b7c11 */ /* 0x000fe200080f0c1b */
[----:B-1----:R-:W-:Y:S01]  /*1130*/  IMAD.X R6, RZ, RZ, R15, P3 ;  /* 0x000000ffff067224 */ /* 0x002fe200018e060f */
[----:B------:R-:W-:Y:S02]  /*1140*/  LEA.HI.X R13, R13, UR9, R26, 0x1, P1 ;  /* 0x000000090d0d7c11 */ /* 0x000fe400088f0c1a */
[C---:B------:R-:W-:Y:S02]  /*1150*/  LEA R2, P0, R28.reuse, UR8, 0x1 ;  /* 0x000000081c027c11 */ /* 0x040fe4000f8008ff */
[----:B------:R-:W-:Y:S02]  /*1160*/  LEA R4, P1, R5, UR8, 0x1 ;  /* 0x0000000805047c11 */ /* 0x000fe4000f8208ff */
[----:B------:R-:W-:-:S02]  /*1170*/  LEA.HI.X R3, R28, UR9, R3, 0x1, P0 ;  /* 0x000000091c037c11 */ /* 0x000fc400080f0c03 */
[----:B------:R-:W-:Y:S01]  /*1180*/  LEA.HI.X R5, R5, UR9, R6, 0x1, P1 ;  /* 0x0000000905057c11 */ /* 0x000fe200088f0c06 */
[----:B------:R-:W-:-:S05]  /*1190*/  IMAD.IADD R26, R24, 0x1, R14 ;  /* 0x00000001181a7824 */ /* 0x000fca00078e020e */
[----:B------:R-:W-:Y:S01]  /*11a0*/  ISETP.GE.AND P0, PT, R26, UR4, PT ;  /* 0x000000041a007c0c */ /* 0x000fe2000bf06270 */
[----:B--2---:R0:W-:Y:S04]  /*11b0*/  STG.E.U16 desc[UR6][R10.64], R23 ;  /* 0x000000170a007986 */ /* 0x0041e8000c101506 */
[----:B---3--:R0:W-:Y:S04]  /*11c0*/  STG.E.U16 desc[UR6][R12.64], R25 ;  /* 0x000000190c007986 */ /* 0x0081e8000c101506 */
[----:B----4-:R0:W-:Y:S04]  /*11d0*/  STG.E.U16 desc[UR6][R2.64], R7 ;  /* 0x0000000702007986 */ /* 0x0101e8000c101506 */
[----:B-----5:R0:W-:Y:S01]  /*11e0*/  STG.E.U16 desc[UR6][R4.64], R9 ;  /* 0x0000000904007986 */ /* 0x0201e2000c101506 */
[----:B------:R-:W-:Y:S05]  /*11f0*/  @!P0 BRA `(.L_x_13) ;  /* 0xfffffff4007c8947 */ /* 0x000fea000383ffff */
[----:B------:R-:W-:Y:S05]  /*1200*/  EXIT ;  /* 0x000000000000794d */ /* 0x000fea0003800000 */
.L_x_14:
        /* <DEDUP_REMOVED lines=15> */
.L_x_22:


//--------------------- .text._ZN17fastertransformer18image_merge_kernelIfEEvPT_PKS1_iiii --------------------------
	.section	.text._ZN17fastertransformer18image_merge_kernelIfEEvPT_PKS1_iiii,"ax",@progbits
	.align	128
        .global         _ZN17fastertransformer18image_merge_kernelIfEEvPT_PKS1_iiii
        .type           _ZN17fastertransformer18image_merge_kernelIfEEvPT_PKS1_iiii,@function
        .size           _ZN17fastertransformer18image_merge_kernelIfEEvPT_PKS1_iiii,(.L_x_23 - _ZN17fastertransformer18image_merge_kernelIfEEvPT_PKS1_iiii)
        .other          _ZN17fastertransformer18image_merge_kernelIfEEvPT_PKS1_iiii,@"STO_CUDA_ENTRY STV_DEFAULT"
_ZN17fastertransformer18image_merge_kernelIfEEvPT_PKS1_iiii:
.text._ZN17fastertransformer18image_merge_kernelIfEEvPT_PKS1_iiii:
        /* <DEDUP_REMOVED lines=71> */
.L_x_17:
        /* <DEDUP_REMOVED lines=32> */
[----:B------:R0:W2:Y:S01]  /*0670*/  LDG.E.CONSTANT R11, desc[UR6][R2.64] ;  /* 0x00000006020b7981 */ /* 0x0000a2000c1e9900 */
[----:B------:R-:W-:Y:S02]  /*0680*/  VIADD R9, R9, 0x1 ;  /* 0x0000000109097836 */ /* 0x000fe40000000000 */
[----:B------:R-:W-:-:S03]  /*0690*/  IMAD.IADD R26, R14, 0x1, R26 ;  /* 0x000000010e1a7824 */ /* 0x000fc600078e021a */
[----:B------:R-:W-:Y:S01]  /*06a0*/  ISETP.NE.AND P2, PT, R9, RZ, PT ;  /* 0x000000ff0900720c */ /* 0x000fe20003f45270 */
[----:B0-----:R-:W-:Y:S02]  /*06b0*/  IMAD.MOV.U32 R2, RZ, RZ, R4 ;  /* 0x000000ffff027224 */ /* 0x001fe400078e0004 */
[----:B------:R-:W-:Y:S02]  /*06c0*/  IMAD.MOV.U32 R3, RZ, RZ, R5 ;  /* 0x000000ffff037224 */ /* 0x000fe400078e0005 */
[----:B------:R-:W-:-:S03]  /*06d0*/  IMAD.WIDE.U32 R4, R14, 0x4, R2 ;  /* 0x000000040e047825 */ /* 0x000fc600078e0002 */
[----:B--2---:R0:W-:Y:S05]  /*06e0*/  STG.E desc[UR6][R2.64], R11 ;  /* 0x0000000b02007986 */ /* 0x0041ea000c101906 */
[----:B------:R-:W-:Y:S05]  /*06f0*/  @P2 BRA `(.L_x_17) ;  /* 0xfffffffc005c2947 */ /* 0x000fea000383ffff */
.L_x_16:
[----:B------:R-:W-:Y:S05]  /*0700*/  BSYNC.RECONVERGENT B0 ;  /* 0x0000000000007941 */ /* 0x000fea0003800200 */
.L_x_15:
        /* <DEDUP_REMOVED lines=14> */
.L_x_18:
        /* <DEDUP_REMOVED lines=126> */
[----:B------:R-:W2:Y:S01]  /*0fd0*/  LDG.E.CONSTANT R23, desc[UR6][R2.64] ;  /* 0x0000000602177981 */ /* 0x000ea2000c1e9900 */
[----:B------:R-:W-:-:S02]  /*0fe0*/  IADD3.X R11, PT, PT, R11, RZ, RZ, P1, P2 ;  /* 0x000000ff0b0b7210 */ /* 0x000fc40000fe44ff */
[C---:B------:R-:W-:Y:S02]  /*0ff0*/  IADD3 R9, P1, PT, R8.reuse, R13, RZ ;  /* 0x0000000d08097210 */ /* 0x040fe40007f3e0ff */
[----:B------:R-:W-:Y:S02]  /*1000*/  LEA.HI.X R5, R5, UR11, R6, 0x2, P0 ;  /* 0x0000000b05057c11 */ /* 0x000fe400080f1406 */
[----:B------:R-:W-:Y:S02]  /*1010*/  LEA R6, P0, R7, UR10, 0x2 ;  /* 0x0000000a07067c11 */ /* 0x000fe4000f8010ff */
[----:B------:R-:W-:Y:S01]  /*1020*/  LEA.HI.X.SX32 R11, R8, R11, 0x1, P1 ;  /* 0x0000000b080b7211 */ /* 0x000fe200008f0eff */
[----:B------:R0:W3:Y:S01]  /*1030*/  LDG.E.CONSTANT R25, desc[UR6][R4.64] ;  /* 0x0000000604197981 */ /* 0x0000e2000c1e9900 */
[----:B------:R-:W-:Y:S02]  /*1040*/  LEA R8, P1, R9, UR10, 0x2 ;  /* 0x0000000a09087c11 */ /* 0x000fe4000f8210ff */
[----:B------:R-:W-:-:S02]  /*1050*/  LEA.HI.X R7, R7, UR11, R12, 0x2, P0 ;  /* 0x0000000b07077c11 */ /* 0x000fc400080f140c */
[----:B------:R-:W-:-:S04]  /*1060*/  LEA.HI.X R9, R9, UR11, R11, 0x2, P1 ;  /* 0x0000000b09097c11 */ /* 0x000fc800088f140b */
[----:B------:R1:W4:Y:S04]  /*1070*/  LDG.E.CONSTANT R7, desc[UR6][R6.64] ;  /* 0x0000000606077981 */ /* 0x000328000c1e9900 */
[----:B------:R-:W5:Y:S01]  /*1080*/  LDG.E.CONSTANT R9, desc[UR6][R8.64] ;  /* 0x0000000608097981 */ /* 0x000f62000c1e9900 */
        /* <DEDUP_REMOVED lines=18> */
[----:B--2---:R0:W-:Y:S04]  /*11b0*/  STG.E desc[UR6][R10.64], R23 ;  /* 0x000000170a007986 */ /* 0x0041e8000c101906 */
[----:B---3--:R0:W-:Y:S04]  /*11c0*/  STG.E desc[UR6][R12.64], R25 ;  /* 0x000000190c007986 */ /* 0x0081e8000c101906 */
[----:B----4-:R0:W-:Y:S04]  /*11d0*/  STG.E desc[UR6][R2.64], R7 ;  /* 0x0000000702007986 */ /* 0x0101e8000c101906 */
[----:B-----5:R0:W-:Y:S01]  /*11e0*/  STG.E desc[UR6][R4.64], R9 ;  /* 0x0000000904007986 */ /* 0x0201e2000c101906 */
[----:B------:R-:W-:Y:S05]  /*11f0*/  @!P0 BRA `(.L_x_18) ;  /* 0xfffffff4007c8947 */ /* 0x000fea000383ffff */
[----:B------:R-:W-:Y:S05]  /*1200*/  EXIT ;  /* 0x000000000000794d */ /* 0x000fea0003800000 */
.L_x_19:
        /* <DEDUP_REMOVED lines=15> */
.L_x_23:


//--------------------- .nv.global.init           --------------------------
	.section	.nv.global.init,"aw",@progbits
	.align	4
.nv.global.init:
	.type		mrg32k3aM1SubSeq,@object
	.size		mrg32k3aM1SubSeq,(mrg32k3aM2SubSeq - mrg32k3aM1SubSeq)
mrg32k3aM1SubSeq:
        /*0000*/ 	.byte	0x0b, 0xcc, 0xee, 0x04, 0x73, 0x29, 0x8b, 0x6f, 0xf6, 0x53, 0x03, 0xf6, 0x23, 0xf6, 0xea, 0xda
        /* <DEDUP_REMOVED lines=125> */
	.type		mrg32k3aM2SubSeq,@object
	.size		mrg32k3aM2SubSeq,(mrg32k3aM1 - mrg32k3aM2SubSeq)
mrg32k3aM2SubSeq:
        /* <DEDUP_REMOVED lines=126> */
	.type		mrg32k3aM1,@object
	.size		mrg32k3aM1,(mrg32k3aM1Seq - mrg32k3aM1)
mrg32k3aM1:
        /* <DEDUP_REMOVED lines=144> */
	.type		mrg32k3aM1Seq,@object
	.size		mrg32k3aM1Seq,(mrg32k3aM2 - mrg32k3aM1Seq)
mrg32k3aM1Seq:
        /* <DEDUP_REMOVED lines=144> */
	.type		mrg32k3aM2,@object
	.size		mrg32k3aM2,(mrg32k3aM2Seq - mrg32k3aM2)
mrg32k3aM2:
        /* <DEDUP_REMOVED lines=144> */
	.type		mrg32k3aM2Seq,@object
	.size		mrg32k3aM2Seq,(precalc_xorwow_matrix - mrg32k3aM2Seq)
mrg32k3aM2Seq:
        /* <DEDUP_REMOVED lines=144> */
	.type		precalc_xorwow_matrix,@object
	.size		precalc_xorwow_matrix,(precalc_xorwow_offset_matrix - precalc_xorwow_matrix)
precalc_xorwow_matrix:
        /* <DEDUP_REMOVED lines=6400> */
	.type		precalc_xorwow_offset_matrix,@object
	.size		precalc_xorwow_offset_matrix,(.L_1 - precalc_xorwow_offset_matrix)
precalc_xorwow_offset_matrix:
        /* <DEDUP_REMOVED lines=6400> */
.L_1:


//--------------------- .nv.shared.reserved.0     --------------------------
	.section	.nv.shared.reserved.0,"aw",@nobits
	.weak		__nv_reservedSMEM_offset_0_alias
	.size		__nv_reservedSMEM_offset_0_alias, 0, 64
	.other		__nv_reservedSMEM_offset_0_alias,@"STO_CUDA_RESERVED_SHARED STV_DEFAULT"
__nv_reservedSMEM_offset_0_alias:
	.zero		0
	.zero		64


//--------------------- .nv.global                --------------------------
	.section	.nv.global,"aw",@nobits
.nv.global:
	.type		_ZN58_INTERNAL_35271a8f_22_image_merge_kernels_cu_a414aec0_31904cuda3std6ranges3__45__cpo9iter_moveE,@object
	.size		_ZN58_INTERNAL_35271a8f_22_image_merge_kernels_cu_a414aec0_31904cuda3std6ranges3__45__cpo9iter_moveE,(_ZN58_INTERNAL_35271a8f_22_image_merge_kernels_cu_a414aec0_31904cuda3std3__460_GLOBAL__N__35271a8f_22_image_merge_kernels_cu_a414aec0_31906ignoreE - _ZN58_INTERNAL_35271a8f_22_image_merge_kernels_cu_a414aec0_31904cuda3std6ranges3__45__cpo9iter_moveE)
_ZN58_INTERNAL_35271a8f_22_image_merge_kernels_cu_a414aec0_31904cuda3std6ranges3__45__cpo9iter_moveE:
	.zero		1
	.type		_ZN58_INTERNAL_35271a8f_22_image_merge_kernels_cu_a414aec0_31904cuda3std3__460_GLOBAL__N__35271a8f_22_image_merge_kernels_cu_a414aec0_31906ignoreE,@object
	.size		_ZN58_INTERNAL_35271a8f_22_image_merge_kernels_cu_a414aec0_31904cuda3std3__460_GLOBAL__N__35271a8f_22_image_merge_kernels_cu_a414aec0_31906ignoreE,(_ZN58_INTERNAL_35271a8f_22_image_merge_kernels_cu_a414aec0_31904cuda3std3__45__cpo4cendE - _ZN58_INTERNAL_35271a8f_22_image_merge_kernels_cu_a414aec0_31904cuda3std3__460_GLOBAL__N__35271a8f_22_image_merge_kernels_cu_a414aec0_31906ignoreE)
_ZN58_INTERNAL_35271a8f_22_image_merge_kernels_cu_a414aec0_31904cuda3std3__460_GLOBAL__N__35271a8f_22_image_merge_kernels_cu_a414aec0_31906ignoreE:
	.zero		1
	.type		_ZN58_INTERNAL_35271a8f_22_image_merge_kernels_cu_a414aec0_31904cuda3std3__45__cpo4cendE,@object
	.size		_ZN58_INTERNAL_35271a8f_22_image_merge_kernels_cu_a414aec0_31904cuda3std3__45__cpo4cendE,(_ZN58_INTERNAL_35271a8f_22_image_merge_kernels_cu_a414aec0_31904cuda3std3__45__cpo3endE - _ZN58_INTERNAL_35271a8f_22_image_merge_kernels_cu_a414aec0_31904cuda3std3__45__cpo4cendE)
_ZN58_INTERNAL_35271a8f_22_image_merge_kernels_cu_a414aec0_31904cuda3std3__45__cpo4cendE:
	.zero		1
	.type		_ZN58_INTERNAL_35271a8f_22_image_merge_kernels_cu_a414aec0_31904cuda3std3__45__cpo3endE,@object
	.size		_ZN58_INTERNAL_35271a8f_22_image_merge_kernels_cu_a414aec0_31904cuda3std3__45__cpo3endE,(_ZN58_INTERNAL_35271a8f_22_image_merge_kernels_cu_a414aec0_31904cuda3std3__48in_placeE - _ZN58_INTERNAL_35271a8f_22_image_merge_kernels_cu_a414aec0_31904cuda3std3__45__cpo3endE)
_ZN58_INTERNAL_35271a8f_22_image_merge_kernels_cu_a414aec0_31904cuda3std3__45__cpo3endE:
	.zero		1
	.type		_ZN58_INTERNAL_35271a8f_22_image_merge_kernels_cu_a414aec0_31904cuda3std3__48in_placeE,@object
	.size		_ZN58_INTERNAL_35271a8f_22_image_merge_kernels_cu_a414aec0_31904cuda3std3__48in_placeE,(_ZN58_INTERNAL_35271a8f_22_image_merge_kernels_cu_a414aec0_31904cuda3std6ranges3__45__cpo7advanceE - _ZN58_INTERNAL_35271a8f_22_image_merge_kernels_cu_a414aec0_31904cuda3std3__48in_placeE)
_ZN58_INTERNAL_35271a8f_22_image_merge_kernels_cu_a414aec0_31904cuda3std3__48in_placeE:
	.zero		1
	.type		_ZN58_INTERNAL_35271a8f_22_image_merge_kernels_cu_a414aec0_31904cuda3std6ranges3__45__cpo7advanceE,@object
	.size		_ZN58_INTERNAL_35271a8f_22_image_merge_kernels_cu_a414aec0_31904cuda3std6ranges3__45__cpo7advanceE,(_ZN58_INTERNAL_35271a8f_22_image_merge_kernels_cu_a414aec0_31904cuda3std3__45__cpo5beginE - _ZN58_INTERNAL_35271a8f_22_image_merge_kernels_cu_a414aec0_31904cuda3std6ranges3__45__cpo7advanceE)
_ZN58_INTERNAL_35271a8f_22_image_merge_kernels_cu_a414aec0_31904cuda3std6ranges3__45__cpo7advanceE:
	.zero		1
	.type		_ZN58_INTERNAL_35271a8f_22_image_merge_kernels_cu_a414aec0_31904cuda3std3__45__cpo5beginE,@object
	.size		_ZN58_INTERNAL_35271a8f_22_image_merge_kernels_cu_a414aec0_31904cuda3std3__45__cpo5beginE,(_ZN58_INTERNAL_35271a8f_22_image_merge_kernels_cu_a414aec0_31904cuda3std3__419piecewise_constructE - _ZN58_INTERNAL_35271a8f_22_image_merge_kernels_cu_a414aec0_31904cuda3std3__45__cpo5beginE)
_ZN58_INTERNAL_35271a8f_22_image_merge_kernels_cu_a414aec0_31904cuda3std3__45__cpo5beginE:
	.zero		1
	.type		_ZN58_INTERNAL_35271a8f_22_image_merge_kernels_cu_a414aec0_31904cuda3std3__419piecewise_constructE,@object
	.size		_ZN58_INTERNAL_35271a8f_22_image_merge_kernels_cu_a414aec0_31904cuda3std3__419piecewise_constructE,(_ZN58_INTERNAL_35271a8f_22_image_merge_kernels_cu_a414aec0_31904cuda3std3__45__cpo6cbeginE - _ZN58_INTERNAL_35271a8f_22_image_merge_kernels_cu_a414aec0_31904cuda3std3__419piecewise_constructE)
_ZN58_INTERNAL_35271a8f_22_image_merge_kernels_cu_a414aec0_31904cuda3std3__419piecewise_constructE:
	.zero		1
	.type		_ZN58_INTERNAL_35271a8f_22_image_merge_kernels_cu_a414aec0_31904cuda3std3__45__cpo6cbeginE,@object
	.size		_ZN58_INTERNAL_35271a8f_22_image_merge_kernels_cu_a414aec0_31904cuda3std3__45__cpo6cbeginE,(_ZN58_INTERNAL_35271a8f_22_image_merge_kernels_cu_a414aec0_31904cuda3std6ranges3__45__cpo4swapE - _ZN58_INTERNAL_35271a8f_22_image_merge_kernels_cu_a414aec0_31904cuda3std3__45__cpo6cbeginE)
_ZN58_INTERNAL_35271a8f_22_image_merge_kernels_cu_a414aec0_31904cuda3std3__45__cpo6cbeginE:
	.zero		1
	.type		_ZN58_INTERNAL_35271a8f_22_image_merge_kernels_cu_a414aec0_31904cuda3std6ranges3__45__cpo4swapE,@object
	.size		_ZN58_INTERNAL_35271a8f_22_image_merge_kernels_cu_a414aec0_31904cuda3std6ranges3__45__cpo4swapE,(.L_16 - _ZN58_INTERNAL_35271a8f_22_image_merge_kernels_cu_a414aec0_31904cuda3std6ranges3__45__cpo4swapE)
_ZN58_INTERNAL_35271a8f_22_image_merge_kernels_cu_a414aec0_31904cuda3std6ranges3__45__cpo4swapE:
	.zero		1
.L_16:


//--------------------- .nv.constant0._ZN17fastertransformer24image_merge_col32_kernelI6__halfEEvPaPKT_iiiiPKf --------------------------
	.section	.nv.constant0._ZN17fastertransformer24image_merge_col32_kernelI6__halfEEvPaPKT_iiiiPKf,"a",@progbits
	.sectionflags	@""
	.align	4
.nv.constant0._ZN17fastertransformer24image_merge_col32_kernelI6__halfEEvPaPKT_iiiiPKf:
	.zero		936


//--------------------- .nv.constant0._ZN17fastertransformer24image_merge_col32_kernelIfEEvPaPKT_iiiiPKf --------------------------
	.section	.nv.constant0._ZN17fastertransformer24image_merge_col32_kernelIfEEvPaPKT_iiiiPKf,"a",@progbits
	.sectionflags	@""
	.align	4
.nv.constant0._ZN17fastertransformer24image_merge_col32_kernelIfEEvPaPKT_iiiiPKf:
	.zero		936


//--------------------- .nv.constant0._ZN17fastertransformer18image_merge_kernelI6__halfEEvPT_PKS2_iiii --------------------------
	.section	.nv.constant0._ZN17fastertransformer18image_merge_kernelI6__halfEEvPT_PKS2_iiii,"a",@progbits
	.sectionflags	@""
	.align	4
.nv.constant0._ZN17fastertransformer18image_merge_kernelI6__halfEEvPT_PKS2_iiii:
	.zero		928


//--------------------- .nv.constant0._ZN17fastertransformer18image_merge_kernelIfEEvPT_PKS1_iiii --------------------------
	.section	.nv.constant0._ZN17fastertransformer18image_merge_kernelIfEEvPT_PKS1_iiii,"a",@progbits
	.sectionflags	@""
	.align	4
.nv.constant0._ZN17fastertransformer18image_merge_kernelIfEEvPT_PKS1_iiii:
	.zero		928


//--------------------- SYMBOLS --------------------------

	.type		.nv.reservedSmem.offset0,@object
	.size		.nv.reservedSmem.offset0,0x4
